def matmul_kernel(
    a_ptr,
    b_ptr,
    c_ptr,
    M,
    N,
    K,
    stride_am,
    stride_ak,
    stride_bk,
    stride_bn,
    stride_cm,
    stride_cn,
    BLOCK_M: tl.constexpr,
    BLOCK_N: tl.constexpr,
    BLOCK_K: tl.constexpr,
    GROUP_M: tl.constexpr,
):
    pid = tl.program_id(axis=0)
    num_pid_m = tl.cdiv(M, BLOCK_M)
    num_pid_n = tl.cdiv(N, BLOCK_N)
    num_pid_in_group = GROUP_M * num_pid_n
    group_id = pid // num_pid_in_group
    first_pid_m = group_id * GROUP_M
    group_size_m = min(num_pid_m - first_pid_m, GROUP_M)
    pid_m = first_pid_m + ((pid % num_pid_in_group) % group_size_m)
    pid_n = (pid % num_pid_in_group) // group_size_m

    offs_am = (pid_m * BLOCK_M + tl.arange(0, BLOCK_M)) % M
    offs_bn = (pid_n * BLOCK_N + tl.arange(0, BLOCK_N)) % N
    offs_k = tl.arange(0, BLOCK_K)
    a_ptrs = a_ptr + offs_am[:, None] * stride_am + offs_k[None, :] * stride_ak
    b_ptrs = b_ptr + offs_k[:, None] * stride_bk + offs_bn[None, :] * stride_bn

    acc = tl.zeros((BLOCK_M, BLOCK_N), dtype=tl.float32)
    for kk in range(0, tl.cdiv(K, BLOCK_K)):
        a = tl.load(a_ptrs, mask=offs_k[None, :] < K - kk * BLOCK_K, other=0.0)
        b = tl.load(b_ptrs, mask=offs_k[:, None] < K - kk * BLOCK_K, other=0.0)
        acc = tl.dot(a, b, acc)
        a_ptrs += BLOCK_K * stride_ak
        b_ptrs += BLOCK_K * stride_bk

    c = acc.to(c_ptr.dtype.element_ty)
    offs_cm = pid_m * BLOCK_M + tl.arange(0, BLOCK_M)
    offs_cn = pid_n * BLOCK_N + tl.arange(0, BLOCK_N)
    c_ptrs = c_ptr + offs_cm[:, None] * stride_cm + offs_cn[None, :] * stride_cn
    mask = (offs_cm[:, None] < M) & (offs_cn[None, :] < N)
    tl.store(c_ptrs, c, mask=mask)

# config = {"BLOCK_K": 128, "BLOCK_M": 64, "BLOCK_N": 16, "GROUP_M": 8, "arch": "sm_90", "dtype": "fp8e4m3", "num_ctas": 1, "num_stages": 2, "num_warps": 2}
# arch = sm_90


// ===== COMPILED SASS (sm_90a) =====

	.target	sm_90a

	.elftype	@"ET_EXEC"


//--------------------- .note.nv.tkinfo           --------------------------
	.section	.note.nv.tkinfo,"",@"SHT_NOTE"
	.sectionflags	@"SHF_NOTE_NV_TKINFO"
	.tkinfo
        /*0018*/ 	.word	0x00000002
        /*0030*/ 	.string	""
        /*0030*/ 	.string	"ptxas"
        /*0030*/ 	.string	"Cuda compilation tools, release 13.0, V13.0.88"
        /*0030*/ 	.string	"Build cuda_13.0.r13.0/compiler.36424714_0"
        /*0030*/ 	.string	"-v  -suppress-debug-info  -lineinfo  -arch sm_90a "



//--------------------- .note.nv.cuinfo           --------------------------
	.section	.note.nv.cuinfo,"",@"SHT_NOTE"
	.sectionflags	@"SHF_NOTE_NV_CUINFO"
        /*0018*/ 	.short	0x0002
        /*001a*/ 	.short	0x005a
        /*001c*/ 	.short	0x0082
	.zero		2


//--------------------- .nv.info                  --------------------------
	.section	.nv.info,"",@"SHT_CUDA_INFO"
	.align	4


	//----- nvinfo : EIATTR_REGCOUNT
	.align		4
        /*0000*/ 	.byte	0x04, 0x2f
        /*0002*/ 	.short	(.L_1 - .L_0)
	.align		4
.L_0:
        /*0004*/ 	.word	index@(matmul_kernel)
        /*0008*/ 	.word	0x00000020


	//----- nvinfo : EIATTR_FRAME_SIZE
	.align		4
.L_1:
        /*000c*/ 	.byte	0x04, 0x11
        /*000e*/ 	.short	(.L_3 - .L_2)
	.align		4
.L_2:
        /*0010*/ 	.word	index@(matmul_kernel)
        /*0014*/ 	.word	0x00000b48


	//----- nvinfo : EIATTR_MIN_STACK_SIZE
	.align		4
.L_3:
        /*0018*/ 	.byte	0x04, 0x12
        /*001a*/ 	.short	(.L_5 - .L_4)
	.align		4
.L_4:
        /*001c*/ 	.word	index@(matmul_kernel)
        /*0020*/ 	.word	0x00000b48
.L_5:


//--------------------- .nv.compat                --------------------------
	.section	.nv.compat,"",@"SHT_CUDA_COMPAT_INFO"
	.align	4
        /*0000*/ 	.byte	0x02, 0x09, 0x01, 0x00, 0x02, 0x02, 0x02, 0x00, 0x02, 0x05, 0x05, 0x00, 0x03, 0x07, 0x01, 0x01
        /*0010*/ 	.byte	0x02, 0x03, 0x00, 0x00, 0x02, 0x06, 0x01, 0x00, 0x04, 0x0b, 0x08, 0x00, 0x00, 0x00, 0x00, 0x00
        /*0020*/ 	.byte	0x00, 0x00, 0x00, 0x00


//--------------------- .nv.info.matmul_kernel    --------------------------
	.section	.nv.info.matmul_kernel,"",@"SHT_CUDA_INFO"
	.sectionflags	@""
	.align	4


	//----- nvinfo : EIATTR_CUDA_API_VERSION
	.align		4
        /*0000*/ 	.byte	0x04, 0x37
        /*0002*/ 	.short	(.L_7 - .L_6)
.L_6:
        /*0004*/ 	.word	0x00000082


	//----- nvinfo : EIATTR_KPARAM_INFO
	.align		4
.L_7:
        /*0008*/ 	.byte	0x04, 0x17
        /*000a*/ 	.short	(.L_9 - .L_8)
.L_8:
        /*000c*/ 	.word	0x00000000
        /*0010*/ 	.short	0x000d
        /*0012*/ 	.short	0x0048
        /*0014*/ 	.byte	0x00, 0xf4, 0x21, 0x00


	//----- nvinfo : EIATTR_KPARAM_INFO
	.align		4
.L_9:
        /*0018*/ 	.byte	0x04, 0x17
        /*001a*/ 	.short	(.L_11 - .L_10)
.L_10:
        /*001c*/ 	.word	0x00000000
        /*0020*/ 	.short	0x000c
        /*0022*/ 	.short	0x0040
        /*0024*/ 	.byte	0x00, 0xf4, 0x21, 0x00


	//----- nvinfo : EIATTR_KPARAM_INFO
	.align		4
.L_11:
        /*0028*/ 	.byte	0x04, 0x17
        /*002a*/ 	.short	(.L_13 - .L_12)
.L_12:
        /*002c*/ 	.word	0x00000000
        /*0030*/ 	.short	0x000b
        /*0032*/ 	.short	0x0038
        /*0034*/ 	.byte	0x00, 0xf0, 0x11, 0x00


	//----- nvinfo : EIATTR_KPARAM_INFO
	.align		4
.L_13:
        /*0038*/ 	.byte	0x04, 0x17
        /*003a*/ 	.short	(.L_15 - .L_14)
.L_14:
        /*003c*/ 	.word	0x00000000
        /*0040*/ 	.short	0x000a
        /*0042*/ 	.short	0x0034
        /*0044*/ 	.byte	0x00, 0xf0, 0x11, 0x00


	//----- nvinfo : EIATTR_KPARAM_INFO
	.align		4
.L_15:
        /*0048*/ 	.byte	0x04, 0x17
        /*004a*/ 	.short	(.L_17 - .L_16)
.L_16:
        /*004c*/ 	.word	0x00000000
        /*0050*/ 	.short	0x0009
        /*0052*/ 	.short	0x0030
        /*0054*/ 	.byte	0x00, 0xf0, 0x11, 0x00


	//----- nvinfo : EIATTR_KPARAM_INFO
	.align		4
.L_17:
        /*0058*/ 	.byte	0x04, 0x17
        /*005a*/ 	.short	(.L_19 - .L_18)
.L_18:
        /*005c*/ 	.word	0x00000000
        /*0060*/ 	.short	0x0008
        /*0062*/ 	.short	0x002c
        /*0064*/ 	.byte	0x00, 0xf0, 0x11, 0x00


	//----- nvinfo : EIATTR_KPARAM_INFO
	.align		4
.L_19:
        /*0068*/ 	.byte	0x04, 0x17
        /*006a*/ 	.short	(.L_21 - .L_20)
.L_20:
        /*006c*/ 	.word	0x00000000
        /*0070*/ 	.short	0x0007
        /*0072*/ 	.short	0x0028
        /*0074*/ 	.byte	0x00, 0xf0, 0x11, 0x00


	//----- nvinfo : EIATTR_KPARAM_INFO
	.align		4
.L_21:
        /*0078*/ 	.byte	0x04, 0x17
        /*007a*/ 	.short	(.L_23 - .L_22)
.L_22:
        /*007c*/ 	.word	0x00000000
        /*0080*/ 	.short	0x0006
        /*0082*/ 	.short	0x0024
        /*0084*/ 	.byte	0x00, 0xf0, 0x11, 0x00


	//----- nvinfo : EIATTR_KPARAM_INFO
	.align		4
.L_23:
        /*0088*/ 	.byte	0x04, 0x17
        /*008a*/ 	.short	(.L_25 - .L_24)
.L_24:
        /*008c*/ 	.word	0x00000000
        /*0090*/ 	.short	0x0005
        /*0092*/ 	.short	0x0020
        /*0094*/ 	.byte	0x00, 0xf0, 0x11, 0x00


	//----- nvinfo : EIATTR_KPARAM_INFO
	.align		4
.L_25:
        /*0098*/ 	.byte	0x04, 0x17
        /*009a*/ 	.short	(.L_27 - .L_26)
.L_26:
        /*009c*/ 	.word	0x00000000
        /*00a0*/ 	.short	0x0004
        /*00a2*/ 	.short	0x001c
        /*00a4*/ 	.byte	0x00, 0xf0, 0x11, 0x00


	//----- nvinfo : EIATTR_KPARAM_INFO
	.align		4
.L_27:
        /*00a8*/ 	.byte	0x04, 0x17
        /*00aa*/ 	.short	(.L_29 - .L_28)
.L_28:
        /*00ac*/ 	.word	0x00000000
        /*00b0*/ 	.short	0x0003
        /*00b2*/ 	.short	0x0018
        /*00b4*/ 	.byte	0x00, 0xf0, 0x11, 0x00


	//----- nvinfo : EIATTR_KPARAM_INFO
	.align		4
.L_29:
        /*00b8*/ 	.byte	0x04, 0x17
        /*00ba*/ 	.short	(.L_31 - .L_30)
.L_30:
        /*00bc*/ 	.word	0x00000000
        /*00c0*/ 	.short	0x0002
        /*00c2*/ 	.short	0x0010
        /*00c4*/ 	.byte	0x00, 0xf4, 0x21, 0x00


	//----- nvinfo : EIATTR_KPARAM_INFO
	.align		4
.L_31:
        /*00c8*/ 	.byte	0x04, 0x17
        /*00ca*/ 	.short	(.L_33 - .L_32)
.L_32:
        /*00cc*/ 	.word	0x00000000
        /*00d0*/ 	.short	0x0001
        /*00d2*/ 	.short	0x0008
        /*00d4*/ 	.byte	0x00, 0xf4, 0x21, 0x00


	//----- nvinfo : EIATTR_KPARAM_INFO
	.align		4
.L_33:
        /*00d8*/ 	.byte	0x04, 0x17
        /*00da*/ 	.short	(.L_35 - .L_34)
.L_34:
        /*00dc*/ 	.word	0x00000000
        /*00e0*/ 	.short	0x0000
        /*00e2*/ 	.short	0x0000
        /*00e4*/ 	.byte	0x00, 0xf4, 0x21, 0x00


	//----- nvinfo : EIATTR_SPARSE_MMA_MASK
	.align		4
.L_35:
        /*00e8*/ 	.byte	0x03, 0x50
        /*00ea*/ 	.short	0x0000


	//----- nvinfo : EIATTR_MAXREG_COUNT
	.align		4
        /*00ec*/ 	.byte	0x03, 0x1b
        /*00ee*/ 	.short	0x00ff


	//----- nvinfo : EIATTR_NUM_BARRIERS
	.align		4
        /*00f0*/ 	.byte	0x02, 0x4c
        /*00f2*/ 	.byte	0x01
	.zero		1


	//----- nvinfo : EIATTR_ANNOTATIONS
	.align		4
        /*00f4*/ 	.byte	0x04, 0x55
        /*00f6*/ 	.short	(.L_37 - .L_36)


	//   ....[0]....
.L_36:
        /*00f8*/ 	.word	0x00000001
        /*00fc*/ 	.byte	0x60, 0x00, 0x00, 0x00, 0x01, 0x00, 0x00, 0x00, 0x80, 0x00, 0x00, 0x00, 0x01, 0x00, 0x00, 0x00
        /* <DEDUP_REMOVED lines=1153> */
        /*491c*/ 	.byte	0x00, 0x33, 0x01, 0x00, 0x01, 0x00, 0x00, 0x00, 0x20, 0x33, 0x01, 0x00


	//----- nvinfo : EIATTR_MERCURY_ISA_VERSION
	.align		4
.L_37:
        /*4928*/ 	.byte	0x03, 0x5f
        /*492a*/ 	.short	0x0101


	//----- nvinfo : EIATTR_EXIT_INSTR_OFFSETS
	.align		4
        /*492c*/ 	.byte	0x04, 0x1c
        /*492e*/ 	.short	(.L_39 - .L_38)


	//   ....[0]....
.L_38:
        /*4930*/ 	.word	0x00013c20


	//   ....[1]....
        /*4934*/ 	.word	0x00013c40


	//----- nvinfo : EIATTR_REQNTID
	.align		4
.L_39:
        /*4938*/ 	.byte	0x04, 0x10
        /*493a*/ 	.short	(.L_41 - .L_40)
.L_40:
        /*493c*/ 	.word	0x00000040
        /*4940*/ 	.word	0x00000001
        /*4944*/ 	.word	0x00000001


	//----- nvinfo : EIATTR_CBANK_PARAM_SIZE
	.align		4
.L_41:
        /*4948*/ 	.byte	0x03, 0x19
        /*494a*/ 	.short	0x0050


	//----- nvinfo : EIATTR_PARAM_CBANK
	.align		4
        /*494c*/ 	.byte	0x04, 0x0a
        /*494e*/ 	.short	(.L_43 - .L_42)
	.align		4
.L_42:
        /*4950*/ 	.word	index@(.nv.constant0.matmul_kernel)
        /*4954*/ 	.short	0x0210
        /*4956*/ 	.short	0x0050


	//----- nvinfo : EIATTR_SW_WAR
	.align		4
.L_43:
        /*4958*/ 	.byte	0x04, 0x36
        /*495a*/ 	.short	(.L_45 - .L_44)
.L_44:
        /*495c*/ 	.word	0x00000008
.L_45:


//--------------------- .nv.callgraph             --------------------------
	.section	.nv.callgraph,"",@"SHT_CUDA_CALLGRAPH"
	.align	4
	.sectionentsize	8
	.align		4
        /*0000*/ 	.word	0x00000000
	.align		4
        /*0004*/ 	.word	0xffffffff
	.align		4
        /*0008*/ 	.word	0x00000000
	.align		4
        /*000c*/ 	.word	0xfffffffe
	.align		4
        /*0010*/ 	.word	0x00000000
	.align		4
        /*0014*/ 	.word	0xfffffffd
	.align		4
        /*0018*/ 	.word	0x00000000
	.align		4
        /*001c*/ 	.word	0xfffffffc


//--------------------- .text.matmul_kernel       --------------------------
	.section	.text.matmul_kernel,"ax",@progbits
	.align	128
        .global         matmul_kernel
        .type           matmul_kernel,@function
        .size           matmul_kernel,(.L_x_3 - matmul_kernel)
        .other          matmul_kernel,@"STO_CUDA_ENTRY STV_DEFAULT"
matmul_kernel:
.text.matmul_kernel:
[----:B------:R-:W0:Y:S08]  /*0000*/  LDC R1, c[0x0][0x28] ;  /* 0x00000a00ff017b82 */ /* 0x000e300000000800 */
[----:B------:R-:W1:Y:S01]  /*0010*/  LDC.64 R6, c[0x0][0x228] ;  /* 0x00008a00ff067b82 */ /* 0x000e620000000a00 */
[----:B------:R-:W2:Y:S01]  /*0020*/  S2R R15, SR_TID.X ;  /* 0x00000000000f7919 */ /* 0x000ea20000002100 */
[----:B0-----:R-:W-:Y:S01]  /*0030*/  VIADD R1, R1, 0xfffff4b8 ;  /* 0xfffff4b801017836 */ /* 0x001fe20000000000 */
[----:B------:R-:W-:Y:S01]  /*0040*/  UMOV UR4, 0x400 ;  /* 0x0000040000047882 */ /* 0x000fe20000000000 */
[----:B------:R-:W-:-:S03]  /*0050*/  ULDC.64 UR6, c[0x0][0x208] ;  /* 0x0000820000067ab9 */ /* 0x000fc60000000a00 */
[----:B------:R-:W-:Y:S01]  /*0060*/  STL [R1+0x30], RZ ;  /* 0x000030ff01007387 */ /* 0x000fe20000100800 */
[----:B------:R-:W0:Y:S03]  /*0070*/  S2UR UR5, SR_CgaCtaId ;  /* 0x00000000000579c3 */ /* 0x000e260000008800 */
[----:B------:R-:W-:Y:S04]  /*0080*/  STL [R1+0x34], RZ ;  /* 0x000034ff01007387 */ /* 0x000fe80000100800 */
[----:B------:R-:W-:Y:S04]  /*0090*/  STL [R1+0x38], RZ ;  /* 0x000038ff01007387 */ /* 0x000fe80000100800 */
[----:B------:R-:W-:Y:S04]  /*00a0*/  STL [R1+0x3c], RZ ;  /* 0x00003cff01007387 */ /* 0x000fe80000100800 */
[----:B------:R-:W-:Y:S01]  /*00b0*/  STL [R1+0x40], RZ ;  /* 0x000040ff01007387 */ /* 0x000fe20000100800 */
[----:B-1----:R-:W-:-:S03]  /*00c0*/  VIADD R0, R7, 0xf ;  /* 0x0000000f07007836 */ /* 0x002fc60000000000 */
[----:B------:R-:W-:Y:S02]  /*00d0*/  STL [R1+0x44], RZ ;  /* 0x000044ff01007387 */ /* 0x000fe40000100800 */
[----:B------:R-:W-:Y:S02]  /*00e0*/  SHF.R.S32.HI R3, RZ, 0x1f, R0 ;  /* 0x0000001fff037819 */ /* 0x000fe40000011400 */
[----:B------:R-:W-:Y:S01]  /*00f0*/  STL [R1+0x48], RZ ;  /* 0x000048ff01007387 */ /* 0x000fe20000100800 */
[----:B0-----:R-:W-:Y:S01]  /*0100*/  ULEA UR4, UR5, UR4, 0x18 ;  /* 0x0000000405047291 */ /* 0x001fe2000f8ec03f */
[----:B------:R-:W-:Y:S02]  /*0110*/  LEA.HI R3, R3, R0, RZ, 0x4 ;  /* 0x0000000003037211 */ /* 0x000fe400078f20ff */
[----:B------:R-:W-:Y:S01]  /*0120*/  STL [R1+0x4c], RZ ;  /* 0x00004cff01007387 */ /* 0x000fe20000100800 */
[----:B--2---:R-:W-:Y:S02]  /*0130*/  LOP3.LUT R15, R15, 0x3f, RZ, 0xc0, !PT ;  /* 0x0000003f0f0f7812 */ /* 0x004fe400078ec0ff */
[----:B------:R-:W-:Y:S01]  /*0140*/  SHF.R.S32.HI R0, RZ, 0x4, R3 ;  /* 0x00000004ff007819 */ /* 0x000fe20000011403 */
[----:B------:R-:W-:Y:S04]  /*0150*/  STL [R1+0x60], RZ ;  /* 0x000060ff01007387 */ /* 0x000fe80000100800 */
[----:B------:R-:W-:Y:S01]  /*0160*/  IMAD.SHL.U32 R0, R0, 0x8, RZ ;  /* 0x0000000800007824 */ /* 0x000fe200078e00ff */
[----:B------:R-:W0:Y:S04]  /*0170*/  S2R R3, SR_CTAID.X ;  /* 0x0000000000037919 */ /* 0x000e280000002500 */
[-C--:B------:R-:W-:Y:S01]  /*0180*/  IABS R9, R0.reuse ;  /* 0x0000000000097213 */ /* 0x080fe20000000000 */
[----:B------:R-:W-:Y:S01]  /*0190*/  STL [R1+0x64], RZ ;  /* 0x000064ff01007387 */ /* 0x000fe20000100800 */
[----:B------:R-:W-:-:S02]  /*01a0*/  IABS R12, R0 ;  /* 0x00000000000c7213 */ /* 0x000fc40000000000 */
[----:B------:R-:W1:Y:S01]  /*01b0*/  I2F.RP R2, R9 ;  /* 0x0000000900027306 */ /* 0x000e620000209400 */
[----:B------:R-:W-:Y:S04]  /*01c0*/  STL [R1+0x68], RZ ;  /* 0x000068ff01007387 */ /* 0x000fe80000100800 */
[----:B------:R-:W-:Y:S04]  /*01d0*/  STL [R1+0x6c], RZ ;  /* 0x00006cff01007387 */ /* 0x000fe80000100800 */
[----:B------:R-:W-:Y:S04]  /*01e0*/  STL [R1+0x50], RZ ;  /* 0x000050ff01007387 */ /* 0x000fe80000100800 */
[----:B------:R-:W-:Y:S01]  /*01f0*/  STL [R1+0x54], RZ ;  /* 0x000054ff01007387 */ /* 0x000fe20000100800 */
[----:B-1----:R-:W1:Y:S03]  /*0200*/  MUFU.RCP R2, R2 ;  /* 0x0000000200027308 */ /* 0x002e660000001000 */
[----:B------:R-:W-:Y:S04]  /*0210*/  STL [R1+0x58], RZ ;  /* 0x000058ff01007387 */ /* 0x000fe80000100800 */
[----:B------:R-:W-:Y:S01]  /*0220*/  STL [R1+0x5c], RZ ;  /* 0x00005cff01007387 */ /* 0x000fe20000100800 */
[----:B0-----:R-:W-:Y:S01]  /*0230*/  IABS R10, R3 ;  /* 0x00000003000a7213 */ /* 0x001fe20000000000 */
[----:B-1----:R-:W-:-:S02]  /*0240*/  VIADD R4, R2, 0xffffffe ;  /* 0x0ffffffe02047836 */ /* 0x002fc40000000000 */
[----:B------:R-:W-:Y:S02]  /*0250*/  IMAD.MOV R2, RZ, RZ, -R12 ;  /* 0x000000ffff027224 */ /* 0x000fe400078e0a0c */
[----:B------:R0:W1:Y:S02]  /*0260*/  F2I.FTZ.U32.TRUNC.NTZ R5, R4 ;  /* 0x0000000400057305 */ /* 0x000064000021f000 */
[----:B0-----:R-:W-:Y:S02]  /*0270*/  IMAD.MOV.U32 R4, RZ, RZ, RZ ;  /* 0x000000ffff047224 */ /* 0x001fe400078e00ff */
[----:B-1----:R-:W-:-:S04]  /*0280*/  IMAD.MOV R8, RZ, RZ, -R5 ;  /* 0x000000ffff087224 */ /* 0x002fc800078e0a05 */
[----:B------:R-:W-:Y:S02]  /*0290*/  IMAD R11, R8, R9, RZ ;  /* 0x00000009080b7224 */ /* 0x000fe400078e02ff */
[----:B------:R-:W-:Y:S02]  /*02a0*/  IMAD.MOV.U32 R8, RZ, RZ, R10 ;  /* 0x000000ffff087224 */ /* 0x000fe400078e000a */
[----:B------:R-:W-:-:S06]  /*02b0*/  IMAD.HI.U32 R5, R5, R11, R4 ;  /* 0x0000000b05057227 */ /* 0x000fcc00078e0004 */
[----:B------:R-:W-:-:S04]  /*02c0*/  IMAD.HI.U32 R5, R5, R8, RZ ;  /* 0x0000000805057227 */ /* 0x000fc800078e00ff */
[----:B------:R-:W-:-:S05]  /*02d0*/  IMAD R2, R5, R2, R8 ;  /* 0x0000000205027224 */ /* 0x000fca00078e0208 */
[----:B------:R-:W-:-:S13]  /*02e0*/  ISETP.GT.U32.AND P1, PT, R9, R2, PT ;  /* 0x000000020900720c */ /* 0x000fda0003f24070 */
[----:B------:R-:W-:Y:S02]  /*02f0*/  @!P1 IMAD.IADD R2, R2, 0x1, -R9 ;  /* 0x0000000102029824 */ /* 0x000fe400078e0a09 */
[----:B------:R-:W-:Y:S01]  /*0300*/  @!P1 VIADD R5, R5, 0x1 ;  /* 0x0000000105059836 */ /* 0x000fe20000000000 */
[----:B------:R-:W-:Y:S02]  /*0310*/  ISETP.NE.AND P1, PT, R0, RZ, PT ;  /* 0x000000ff0000720c */ /* 0x000fe40003f25270 */
[----:B------:R-:W-:Y:S02]  /*0320*/  ISETP.GE.U32.AND P0, PT, R2, R9, PT ;  /* 0x000000090200720c */ /* 0x000fe40003f06070 */
[----:B------:R-:W-:-:S04]  /*0330*/  LOP3.LUT R2, R3, R0, RZ, 0x3c, !PT ;  /* 0x0000000003027212 */ /* 0x000fc800078e3cff */
[----:B------:R-:W-:Y:S01]  /*0340*/  ISETP.GE.AND P2, PT, R2, RZ, PT ;  /* 0x000000ff0200720c */ /* 0x000fe20003f46270 */
[----:B------:R-:W-:-:S06]  /*0350*/  VIADD R2, R6, 0x3f ;  /* 0x0000003f06027836 */ /* 0x000fcc0000000000 */
[----:B------:R-:W-:-:S04]  /*0360*/  @P0 VIADD R5, R5, 0x1 ;  /* 0x0000000105050836 */ /* 0x000fc80000000000 */
[----:B------:R-:W-:Y:S01]  /*0370*/  IMAD.MOV.U32 R4, RZ, RZ, R5 ;  /* 0x000000ffff047224 */ /* 0x000fe200078e0005 */
[----:B------:R-:W-:-:S03]  /*0380*/  SHF.R.S32.HI R5, RZ, 0x1f, R2 ;  /* 0x0000001fff057819 */ /* 0x000fc60000011402 */
[----:B------:R-:W-:Y:S01]  /*0390*/  @!P2 IMAD.MOV R4, RZ, RZ, -R4 ;  /* 0x000000ffff04a224 */ /* 0x000fe200078e0a04 */
[----:B------:R-:W-:Y:S02]  /*03a0*/  @!P1 LOP3.LUT R4, RZ, R0, RZ, 0x33, !PT ;  /* 0x00000000ff049212 */ /* 0x000fe400078e33ff */
[----:B------:R-:W-:-:S03]  /*03b0*/  LEA.HI R5, R5, R2, RZ, 0x6 ;  /* 0x0000000205057211 */ /* 0x000fc600078f30ff */
[----:B------:R-:W-:Y:S02]  /*03c0*/  IMAD.SHL.U32 R14, R4, 0x8, RZ ;  /* 0x00000008040e7824 */ /* 0x000fe400078e00ff */
[----:B------:R-:W-:-:S03]  /*03d0*/  IMAD.MOV R4, RZ, RZ, -R4 ;  /* 0x000000ffff047224 */ /* 0x000fc600078e0a04 */
[----:B------:R-:W-:Y:S01]  /*03e0*/  LEA.HI.SX32 R2, R5, -R14, 0x1a ;  /* 0x8000000e05027211 */ /* 0x000fe200078fd2ff */
[----:B------:R-:W-:Y:S02]  /*03f0*/  IMAD R13, R0, R4, R3 ;  /* 0x00000004000d7224 */ /* 0x000fe400078e0203 */
[----:B------:R-:W-:Y:S01]  /*0400*/  IMAD.MOV.U32 R4, RZ, RZ, RZ ;  /* 0x000000ffff047224 */ /* 0x000fe200078e00ff */
[----:B------:R-:W-:Y:S02]  /*0410*/  VIMNMX R2, R2, 0x8, PT ;  /* 0x0000000802027848 */ /* 0x000fe40003fe0100 */
[----:B------:R-:W-:Y:S02]  /*0420*/  IABS R11, R13 ;  /* 0x0000000d000b7213 */ /* 0x000fe40000000000 */
[----:B------:R-:W-:-:S04]  /*0430*/  IABS R9, R2 ;  /* 0x0000000200097213 */ /* 0x000fc80000000000 */
[----:B------:R-:W0:Y:S08]  /*0440*/  I2F.RP R8, R9 ;  /* 0x0000000900087306 */ /* 0x000e300000209400 */
[----:B0-----:R-:W0:Y:S02]  /*0450*/  MUFU.RCP R8, R8 ;  /* 0x0000000800087308 */ /* 0x001e240000001000 */
[----:B0-----:R-:W-:-:S06]  /*0460*/  VIADD R5, R8, 0xffffffe ;  /* 0x0ffffffe08057836 */ /* 0x001fcc0000000000 */
[----:B------:R-:W0:Y:S02]  /*0470*/  F2I.FTZ.U32.TRUNC.NTZ R5, R5 ;  /* 0x0000000500057305 */ /* 0x000e24000021f000 */
[----:B0-----:R-:W-:-:S04]  /*0480*/  IMAD.MOV R10, RZ, RZ, -R5 ;  /* 0x000000ffff0a7224 */ /* 0x001fc800078e0a05 */
[----:B------:R-:W-:-:S04]  /*0490*/  IMAD.MOV.U32 R0, RZ, RZ, R10 ;  /* 0x000000ffff007224 */ /* 0x000fc800078e000a */
[----:B------:R-:W-:Y:S01]  /*04a0*/  IMAD R3, R0, R9, RZ ;  /* 0x0000000900037224 */ /* 0x000fe200078e02ff */
[----:B------:R-:W-:-:S03]  /*04b0*/  IABS R0, R2 ;  /* 0x0000000200007213 */ /* 0x000fc60000000000 */
[----:B------:R-:W-:-:S04]  /*04c0*/  IMAD.HI.U32 R4, R5, R3, R4 ;  /* 0x0000000305047227 */ /* 0x000fc800078e0004 */
[----:B------:R-:W-:Y:S02]  /*04d0*/  IMAD.MOV R0, RZ, RZ, -R0 ;  /* 0x000000ffff007224 */ /* 0x000fe400078e0a00 */
        /* <DEDUP_REMOVED lines=8> */
[----:B------:R-:W-:Y:S02]  /*0560*/  ISETP.GE.AND P2, PT, R0, RZ, PT ;  /* 0x000000ff0000720c */ /* 0x000fe40003f46270 */
[----:B------:R-:W0:Y:S05]  /*0570*/  LDC R0, c[0x0][0x230] ;  /* 0x00008c00ff007b82 */ /* 0x000e2a0000000800 */
[----:B------:R-:W-:-:S06]  /*0580*/  @P0 VIADD R4, R4, 0x1 ;  /* 0x0000000104040836 */ /* 0x000fcc0000000000 */
[----:B------:R-:W-:Y:S01]  /*0590*/  @!P2 IMAD.MOV R4, RZ, RZ, -R4 ;  /* 0x000000ffff04a224 */ /* 0x000fe200078e0a04 */
[----:B------:R-:W-:-:S05]  /*05a0*/  @!P1 LOP3.LUT R4, RZ, R2, RZ, 0x33, !PT ;  /* 0x00000002ff049212 */ /* 0x000fca00078e33ff */
[----:B------:R-:W-:Y:S02]  /*05b0*/  IMAD.MOV R3, RZ, RZ, -R4 ;  /* 0x000000ffff037224 */ /* 0x000fe400078e0a04 */
[----:B------:R-:W-:Y:S02]  /*05c0*/  IMAD.SHL.U32 R17, R4, 0x10, RZ ;  /* 0x0000001004117824 */ /* 0x000fe400078e00ff */
[----:B------:R-:W-:Y:S02]  /*05d0*/  IMAD R3, R2, R3, R13 ;  /* 0x0000000302037224 */ /* 0x000fe400078e020d */
[----:B------:R-:W-:Y:S01]  /*05e0*/  VIADD R28, R17, 0x2 ;  /* 0x00000002111c7836 */ /* 0x000fe20000000000 */
[----:B------:R-:W-:Y:S01]  /*05f0*/  STL [R1+0x770], R17 ;  /* 0x0007701101007387 */ /* 0x000fe20000100800 */
[----:B0-----:R-:W-:Y:S02]  /*0600*/  VIADD R0, R0, 0x7f ;  /* 0x0000007f00007836 */ /* 0x001fe40000000000 */
[----:B------:R-:W-:-:S02]  /*0610*/  IMAD.IADD R14, R14, 0x1, R3 ;  /* 0x000000010e0e7824 */ /* 0x000fc400078e0203 */
[C---:B------:R-:W-:Y:S01]  /*0620*/  VIADD R29, R17.reuse, 0x3 ;  /* 0x00000003111d7836 */ /* 0x040fe20000000000 */
[----:B------:R-:W-:Y:S01]  /*0630*/  ISETP.GE.AND P0, PT, R0, 0x80, PT ;  /* 0x000000800000780c */ /* 0x000fe20003f06270 */
[C---:B------:R-:W-:Y:S02]  /*0640*/  VIADD R0, R17.reuse, 0x1 ;  /* 0x0000000111007836 */ /* 0x040fe40000000000 */
[----:B------:R-:W-:Y:S02]  /*0650*/  IMAD R26, R14, 0x40, R15 ;  /* 0x000000400e1a7824 */ /* 0x000fe400078e020f */
[C---:B------:R-:W-:Y:S01]  /*0660*/  VIADD R13, R17.reuse, 0x5 ;  /* 0x00000005110d7836 */ /* 0x040fe20000000000 */
[----:B------:R0:W-:Y:S01]  /*0670*/  STL [R1+0xc], R0 ;  /* 0x00000c0001007387 */ /* 0x0001e20000100800 */
[C---:B------:R-:W-:Y:S02]  /*0680*/  VIADD R12, R17.reuse, 0x6 ;  /* 0x00000006110c7836 */ /* 0x040fe40000000000 */
[C---:B------:R-:W-:Y:S01]  /*0690*/  VIADD R11, R17.reuse, 0x7 ;  /* 0x00000007110b7836 */ /* 0x040fe20000000000 */
[----:B------:R-:W-:Y:S01]  /*06a0*/  STL [R1+0x8], R28 ;  /* 0x0000081c01007387 */ /* 0x000fe20000100800 */
[----:B------:R-:W-:-:S02]  /*06b0*/  VIADD R10, R17, 0x8 ;  /* 0x00000008110a7836 */ /* 0x000fc40000000000 */
[C---:B------:R-:W-:Y:S02]  /*06c0*/  VIADD R9, R17.reuse, 0x9 ;  /* 0x0000000911097836 */ /* 0x040fe40000000000 */
[C---:B------:R-:W-:Y:S02]  /*06d0*/  VIADD R8, R17.reuse, 0xa ;  /* 0x0000000a11087836 */ /* 0x040fe40000000000 */
[C---:B0-----:R-:W-:Y:S02]  /*06e0*/  VIADD R0, R17.reuse, 0x4 ;  /* 0x0000000411007836 */ /* 0x041fe40000000000 */
[C---:B------:R-:W-:Y:S02]  /*06f0*/  VIADD R5, R17.reuse, 0xb ;  /* 0x0000000b11057836 */ /* 0x040fe40000000000 */
[C---:B------:R-:W-:Y:S01]  /*0700*/  VIADD R4, R17.reuse, 0xc ;  /* 0x0000000c11047836 */ /* 0x040fe20000000000 */
[----:B------:R0:W-:Y:S01]  /*0710*/  STL [R1], R0 ;  /* 0x0000000001007387 */ /* 0x0001e20000100800 */
[----:B------:R-:W-:-:S02]  /*0720*/  VIADD R3, R17, 0xd ;  /* 0x0000000d11037836 */ /* 0x000fc40000000000 */
[C---:B------:R-:W-:Y:S01]  /*0730*/  VIADD R2, R17.reuse, 0xe ;  /* 0x0000000e11027836 */ /* 0x040fe20000000000 */
[----:B------:R1:W-:Y:S04]  /*0740*/  STL [R1+0x4], R29 ;  /* 0x0000041d01007387 */ /* 0x0003e80000100800 */
[----:B------:R1:W-:Y:S01]  /*0750*/  STL [R1+0x778], R26 ;  /* 0x0007781a01007387 */ /* 0x0003e20000100800 */
[----:B0-----:R-:W-:Y:S01]  /*0760*/  VIADD R0, R17, 0xf ;  /* 0x0000000f11007836 */ /* 0x001fe20000000000 */
[----:B------:R-:W-:Y:S06]  /*0770*/  @!P0 BRA `(.L_x_0) ;  /* 0x0000012800808947 */ /* 0x000fec0003800000 */
[----:B------:R-:W-:Y:S01]  /*0780*/  IABS R19, R6 ;  /* 0x0000000600137213 */ /* 0x000fe20000000000 */
[----:B------:R0:W-:Y:S01]  /*0790*/  STL [R1+0x788], R7 ;  /* 0x0007880701007387 */ /* 0x0001e20000100800 */
[----:B------:R-:W-:Y:S01]  /*07a0*/  IABS R18, R7 ;  /* 0x0000000700127213 */ /* 0x000fe20000000000 */
[----:B------:R-:W-:Y:S01]  /*07b0*/  ULDC UR5, c[0x0][0x23c] ;  /* 0x00008f0000057ab9 */ /* 0x000fe20000000800 */
[----:B------:R-:W2:Y:S01]  /*07c0*/  I2F.RP R20, R19 ;  /* 0x0000001300147306 */ /* 0x000ea20000209400 */
[----:B------:R-:W-:Y:S01]  /*07d0*/  ISETP.GE.AND P0, PT, R0, RZ, PT ;  /* 0x000000ff0000720c */ /* 0x000fe20003f06270 */
[----:B------:R-:W-:Y:S01]  /*07e0*/  ULDC.64 UR8, c[0x0][0x218] ;  /* 0x0000860000087ab9 */ /* 0x000fe20000000a00 */
[----:B------:R-:W-:Y:S01]  /*07f0*/  ISETP.GE.AND P4, PT, R2, RZ, PT ;  /* 0x000000ff0200720c */ /* 0x000fe20003f86270 */
[----:B------:R-:W-:Y:S01]  /*0800*/  ULDC.64 UR10, c[0x0][0x210] ;  /* 0x00008400000a7ab9 */ /* 0x000fe20000000a00 */
[----:B------:R-:W-:Y:S01]  /*0810*/  IABS R24, R2 ;  /* 0x0000000200187213 */ /* 0x000fe20000000000 */
[----:B0-----:R-:W3:Y:S02]  /*0820*/  LDL.LU R7, [R1+0xc] ;  /* 0x00000c0001077983 */ /* 0x001ee40000300800 */
[----:B------:R-:W0:Y:S01]  /*0830*/  I2F.RP R22, R18 ;  /* 0x0000001200167306 */ /* 0x000e220000209400 */
[----:B------:R-:W-:-:S02]  /*0840*/  ISETP.GE.AND P2, PT, R3, RZ, PT ;  /* 0x000000ff0300720c */ /* 0x000fc40003f46270 */
[----:B------:R-:W-:-:S05]  /*0850*/  IABS R23, R3 ;  /* 0x0000000300177213 */ /* 0x000fca0000000000 */
[----:B--2---:R-:W2:Y:S08]  /*0860*/  MUFU.RCP R20, R20 ;  /* 0x0000001400147308 */ /* 0x004eb00000001000 */
[----:B0-----:R-:W0:Y:S01]  /*0870*/  MUFU.RCP R22, R22 ;  /* 0x0000001600167308 */ /* 0x001e220000001000 */
[----:B--2---:R-:W-:Y:S01]  /*0880*/  VIADD R14, R20, 0xffffffe ;  /* 0x0ffffffe140e7836 */ /* 0x004fe20000000000 */
[----:B------:R-:W-:-:S06]  /*0890*/  IABS R20, R26 ;  /* 0x0000001a00147213 */ /* 0x000fcc0000000000 */
[----:B------:R2:W4:Y:S01]  /*08a0*/  F2I.FTZ.U32.TRUNC.NTZ R15, R14 ;  /* 0x0000000e000f7305 */ /* 0x000522000021f000 */
[----:B0-----:R-:W-:Y:S01]  /*08b0*/  VIADD R17, R22, 0xffffffe ;  /* 0x0ffffffe16117836 */ /* 0x001fe20000000000 */
[----:B------:R-:W-:Y:S01]  /*08c0*/  IABS R22, R4 ;  /* 0x0000000400167213 */ /* 0x000fe20000000000 */
[----:B--2---:R-:W-:-:S05]  /*08d0*/  IMAD.MOV.U32 R14, RZ, RZ, RZ ;  /* 0x000000ffff0e7224 */ /* 0x004fca00078e00ff */
[----:B------:R-:W0:Y:S01]  /*08e0*/  F2I.FTZ.U32.TRUNC.NTZ R17, R17 ;  /* 0x0000001100117305 */ /* 0x000e22000021f000 */
[----:B----4-:R-:W-:-:S04]  /*08f0*/  IMAD.MOV R21, RZ, RZ, -R15 ;  /* 0x000000ffff157224 */ /* 0x010fc800078e0a0f */
[----:B------:R-:W-:-:S04]  /*0900*/  IMAD R21, R21, R19, RZ ;  /* 0x0000001315157224 */ /* 0x000fc800078e02ff */
[----:B------:R-:W-:Y:S01]  /*0910*/  IMAD.HI.U32 R15, R15, R21, R14 ;  /* 0x000000150f0f7227 */ /* 0x000fe200078e000e */
[----:B------:R-:W-:-:S03]  /*0920*/  IABS R14, R0 ;  /* 0x00000000000e7213 */ /* 0x000fc60000000000 */
[----:B0-----:R-:W-:-:S04]  /*0930*/  IMAD.MOV R16, RZ, RZ, -R17 ;  /* 0x000000ffff107224 */ /* 0x001fc800078e0a11 */
[----:B------:R-:W-:Y:S02]  /*0940*/  IMAD R21, R16, R18, RZ ;  /* 0x0000001210157224 */ /* 0x000fe400078e02ff */
[----:B------:R-:W-:-:S04]  /*0950*/  IMAD.MOV.U32 R16, RZ, RZ, RZ ;  /* 0x000000ffff107224 */ /* 0x000fc800078e00ff */
[----:B------:R-:W-:Y:S01]  /*0960*/  IMAD.HI.U32 R16, R17, R21, R16 ;  /* 0x0000001511107227 */ /* 0x000fe200078e0010 */
[----:B------:R-:W-:Y:S02]  /*0970*/  ISETP.NE.AND P3, PT, R6, RZ, PT ;  /* 0x000000ff0600720c */ /* 0x000fe40003f65270 */
[----:B------:R-:W-:Y:S01]  /*0980*/  IABS R21, R5 ;  /* 0x0000000500157213 */ /* 0x000fe20000000000 */
[----:B------:R-:W-:Y:S02]  /*0990*/  IMAD.MOV.U32 R17, RZ, RZ, R14 ;  /* 0x000000ffff117224 */ /* 0x000fe400078e000e */
[----:B------:R-:W-:-:S04]  /*09a0*/  IMAD.HI.U32 R14, R15, R20, RZ ;  /* 0x000000140f0e7227 */ /* 0x000fc800078e00ff */
[----:B------:R-:W-:Y:S02]  /*09b0*/  IMAD.MOV R14, RZ, RZ, -R14 ;  /* 0x000000ffff0e7224 */ /* 0x000fe400078e0a0e */
[----:B------:R-:W-:-:S04]  /*09c0*/  IMAD.HI.U32 R15, R16, R17, RZ ;  /* 0x00000011100f7227 */ /* 0x000fc800078e00ff */
[C---:B------:R-:W-:Y:S01]  /*09d0*/  IMAD R14, R19.reuse, R14, R20 ;  /* 0x0000000e130e7224 */ /* 0x040fe200078e0214 */
[----:B------:R-:W-:Y:S01]  /*09e0*/  IABS R20, R8 ;  /* 0x0000000800147213 */ /* 0x000fe20000000000 */
[----:B------:R-:W-:Y:S02]  /*09f0*/  IMAD.MOV R15, RZ, RZ, -R15 ;  /* 0x000000ffff0f7224 */ /* 0x000fe400078e0a0f */
[----:B------:R-:W-:Y:S01]  /*0a00*/  IMAD.HI.U32 R25, R16, R24, RZ ;  /* 0x0000001810197227 */ /* 0x000fe200078e00ff */
[----:B------:R-:W-:-:S03]  /*0a10*/  ISETP.GT.U32.AND P1, PT, R19, R14, PT ;  /* 0x0000000e1300720c */ /* 0x000fc60003f24070 */
[----:B------:R-:W-:Y:S02]  /*0a20*/  IMAD R0, R18, R15, R17 ;  /* 0x0000000f12007224 */ /* 0x000fe400078e0211 */
[----:B------:R-:W-:-:S04]  /*0a30*/  IMAD.HI.U32 R15, R16, R22, RZ ;  /* 0x00000016100f7227 */ /* 0x000fc800078e00ff */
[----:B------:R-:W-:Y:S02]  /*0a40*/  IMAD.MOV R15, RZ, RZ, -R15 ;  /* 0x000000ffff0f7224 */ /* 0x000fe400078e0a0f */
[----:B------:R-:W-:-:S04]  /*0a50*/  IMAD.HI.U32 R2, R16, R20, RZ ;  /* 0x0000001410027227 */ /* 0x000fc800078e00ff */
[----:B------:R-:W-:Y:S02]  /*0a60*/  @!P1 IMAD.IADD R14, R14, 0x1, -R19 ;  /* 0x000000010e0e9824 */ /* 0x000fe400078e0a13 */
[C---:B------:R-:W-:Y:S01]  /*0a70*/  IMAD R22, R18.reuse, R15, R22 ;  /* 0x0000000f12167224 */ /* 0x040fe200078e0216 */
[----:B------:R-:W-:Y:S01]  /*0a80*/  IABS R15, R11 ;  /* 0x0000000b000f7213 */ /* 0x000fe20000000000 */
[----:B------:R-:W-:Y:S01]  /*0a90*/  IMAD.MOV R2, RZ, RZ, -R2 ;  /* 0x000000ffff027224 */ /* 0x000fe200078e0a02 */
[----:B------:R-:W-:Y:S01]  /*0aa0*/  ISETP.GT.U32.AND P1, PT, R19, R14, PT ;  /* 0x0000000e1300720c */ /* 0x000fe20003f24070 */
[----:B------:R-:W-:Y:S02]  /*0ab0*/  IMAD.MOV R25, RZ, RZ, -R25 ;  /* 0x000000ffff197224 */ /* 0x000fe400078e0a19 */
[----:B------:R-:W-:Y:S02]  /*0ac0*/  IMAD R20, R18, R2, R20 ;  /* 0x0000000212147224 */ /* 0x000fe400078e0214 */
[----:B------:R-:W-:-:S04]  /*0ad0*/  IMAD.HI.U32 R3, R16, R21, RZ ;  /* 0x0000001510037227 */ /* 0x000fc800078e00ff */
[----:B------:R-:W-:-:S04]  /*0ae0*/  IMAD.HI.U32 R17, R16, R23, RZ ;  /* 0x0000001710117227 */ /* 0x000fc800078e00ff */
[----:B------:R-:W-:Y:S01]  /*0af0*/  @!P1 IMAD.IADD R14, R14, 0x1, -R19 ;  /* 0x000000010e0e9824 */ /* 0x000fe200078e0a13 */
[----:B------:R-:W-:Y:S01]  /*0b00*/  IABS R19, R9 ;  /* 0x0000000900137213 */ /* 0x000fe20000000000 */
[----:B------:R-:W-:Y:S01]  /*0b10*/  IMAD.HI.U32 R2, R16, R15, RZ ;  /* 0x0000000f10027227 */ /* 0x000fe200078e00ff */
[----:B------:R-:W-:-:S03]  /*0b20*/  ISETP.GE.AND P1, PT, R26, RZ, PT ;  /* 0x000000ff1a00720c */ /* 0x000fc60003f26270 */
[----:B------:R-:W-:-:S04]  /*0b30*/  IMAD.HI.U32 R27, R16, R19, RZ ;  /* 0x00000013101b7227 */ /* 0x000fc800078e00ff */
[----:B------:R-:W-:Y:S02]  /*0b40*/  IMAD.MOV R27, RZ, RZ, -R27 ;  /* 0x000000ffff1b7224 */ /* 0x000fe400078e0a1b */
[C---:B------:R-:W-:Y:S02]  /*0b50*/  IMAD R24, R18.reuse, R25, R24 ;  /* 0x0000001912187224 */ /* 0x040fe400078e0218 */
[C---:B------:R-:W-:Y:S02]  /*0b60*/  IMAD R19, R18.reuse, R27, R19 ;  /* 0x0000001b12137224 */ /* 0x040fe400078e0213 */
[----:B------:R-:W2:Y:S01]  /*0b70*/  LDL R27, [R1] ;  /* 0x00000000011b7983 */ /* 0x000ea20000100800 */
[----:B------:R-:W-:Y:S01]  /*0b80*/  IMAD.MOV R2, RZ, RZ, -R2 ;  /* 0x000000ffff027224 */ /* 0x000fe200078e0a02 */
[C---:B------:R-:W-:Y:S01]  /*0b90*/  ISETP.GT.U32.AND P5, PT, R18.reuse, R0, PT ;  /* 0x000000001200720c */ /* 0x040fe20003fa4070 */
[----:B------:R-:W-:Y:S02]  /*0ba0*/  IMAD.MOV R3, RZ, RZ, -R3 ;  /* 0x000000ffff037224 */ /* 0x000fe400078e0a03 */
[----:B------:R-:W-:-:S02]  /*0bb0*/  IMAD R15, R18, R2, R15 ;  /* 0x00000002120f7224 */ /* 0x000fc400078e020f */
[----:B------:R-:W-:Y:S01]  /*0bc0*/  IMAD.MOV.U32 R2, RZ, RZ, R14 ;  /* 0x000000ffff027224 */ /* 0x000fe200078e000e */
[C---:B------:R-:W-:Y:S01]  /*0bd0*/  ISETP.GT.U32.AND P6, PT, R18.reuse, R24, PT ;  /* 0x000000181200720c */ /* 0x040fe20003fc4070 */
[----:B------:R-:W-:Y:S01]  /*0be0*/  IMAD R21, R18, R3, R21 ;  /* 0x0000000312157224 */ /* 0x000fe200078e0215 */
[----:B------:R-:W-:Y:S01]  /*0bf0*/  IABS R3, R12 ;  /* 0x0000000c00037213 */ /* 0x000fe20000000000 */
[----:B------:R-:W-:Y:S01]  /*0c00*/  @!P1 IMAD.MOV R2, RZ, RZ, -R2 ;  /* 0x000000ffff029224 */ /* 0x000fe200078e0a02 */
[----:B------:R-:W-:Y:S01]  /*0c10*/  @!P3 LOP3.LUT R2, RZ, R6, RZ, 0x33, !PT ;  /* 0x00000006ff02b212 */ /* 0x000fe200078e33ff */
[----:B------:R-:W-:-:S04]  /*0c20*/  IMAD.MOV R17, RZ, RZ, -R17 ;  /* 0x000000ffff117224 */ /* 0x000fc800078e0a11 */
[----:B------:R0:W-:Y:S04]  /*0c30*/  STL [R1+0x784], R2 ;  /* 0x0007840201007387 */ /* 0x0001e80000100800 */
[--C-:B------:R-:W-:Y:S02]  /*0c40*/  @!P6 IMAD.IADD R24, R24, 0x1, -R18.reuse ;  /* 0x000000011818e824 */ /* 0x100fe400078e0a12 */
[----:B------:R-:W-:Y:S02]  /*0c50*/  @!P5 IMAD.IADD R0, R0, 0x1, -R18 ;  /* 0x000000010000d824 */ /* 0x000fe400078e0a12 */
[----:B------:R-:W-:Y:S01]  /*0c60*/  IMAD.HI.U32 R25, R16, R3, RZ ;  /* 0x0000000310197227 */ /* 0x000fe200078e00ff */
[----:B0-----:R-:W4:Y:S01]  /*0c70*/  LDL R2, [R1+0x770] ;  /* 0x0007700001027983 */ /* 0x001f220000100800 */
[----:B------:R-:W-:-:S02]  /*0c80*/  ISETP.GT.U32.AND P3, PT, R18, R24, PT ;  /* 0x000000181200720c */ /* 0x000fc40003f64070 */
[C---:B------:R-:W-:Y:S01]  /*0c90*/  IMAD R23, R18.reuse, R17, R23 ;  /* 0x0000001112177224 */ /* 0x040fe200078e0217 */
[C---:B------:R-:W-:Y:S01]  /*0ca0*/  ISETP.GT.U32.AND P1, PT, R18.reuse, R0, PT ;  /* 0x000000001200720c */ /* 0x040fe20003f24070 */
[----:B------:R-:W-:Y:S01]  /*0cb0*/  IMAD.MOV R25, RZ, RZ, -R25 ;  /* 0x000000ffff197224 */ /* 0x000fe200078e0a19 */
[C---:B------:R-:W-:Y:S02]  /*0cc0*/  ISETP.GT.U32.AND P5, PT, R18.reuse, R22, PT ;  /* 0x000000161200720c */ /* 0x040fe40003fa4070 */
[----:B------:R-:W-:Y:S01]  /*0cd0*/  IABS R17, R10 ;  /* 0x0000000a00117213 */ /* 0x000fe20000000000 */
[----:B------:R-:W-:-:S05]  /*0ce0*/  IMAD R3, R18, R25, R3 ;  /* 0x0000001912037224 */ /* 0x000fca00078e0203 */
[--C-:B------:R-:W-:Y:S01]  /*0cf0*/  @!P3 IMAD.IADD R24, R24, 0x1, -R18.reuse ;  /* 0x000000011818b824 */ /* 0x100fe200078e0a12 */
[----:B------:R-:W-:Y:S02]  /*0d00*/  ISETP.GT.U32.AND P3, PT, R18, R20, PT ;  /* 0x000000141200720c */ /* 0x000fe40003f64070 */
[----:B------:R-:W-:Y:S01]  /*0d10*/  @!P1 IMAD.IADD R0, R0, 0x1, -R18 ;  /* 0x0000000100009824 */ /* 0x000fe200078e0a12 */
[----:B------:R-:W-:Y:S01]  /*0d20*/  ISETP.GT.U32.AND P1, PT, R18, R21, PT ;  /* 0x000000151200720c */ /* 0x000fe20003f24070 */
[----:B-1----:R-:W-:Y:S01]  /*0d30*/  IMAD.HI.U32 R26, R16, R17, RZ ;  /* 0x00000011101a7227 */ /* 0x002fe200078e00ff */
[----:B------:R-:W-:-:S03]  /*0d40*/  IABS R14, R13 ;  /* 0x0000000d000e7213 */ /* 0x000fc60000000000 */
[----:B------:R-:W-:Y:S02]  /*0d50*/  IMAD.MOV R26, RZ, RZ, -R26 ;  /* 0x000000ffff1a7224 */ /* 0x000fe400078e0a1a */
[----:B------:R-:W-:-:S03]  /*0d60*/  @!P5 IMAD.IADD R22, R22, 0x1, -R18 ;  /* 0x000000011616d824 */ /* 0x000fc600078e0a12 */
[--C-:B------:R-:W-:Y:S02]  /*0d70*/  @!P3 IMAD.IADD R20, R20, 0x1, -R18.reuse ;  /* 0x000000011414b824 */ /* 0x100fe400078e0a12 */
[C---:B------:R-:W-:Y:S01]  /*0d80*/  IMAD R17, R18.reuse, R26, R17 ;  /* 0x0000001a12117224 */ /* 0x040fe200078e0211 */
[----:B------:R-:W-:Y:S01]  /*0d90*/  IABS R26, R28 ;  /* 0x0000001c001a7213 */ /* 0x000fe20000000000 */
[----:B------:R-:W-:Y:S01]  /*0da0*/  @!P1 IMAD.IADD R21, R21, 0x1, -R18 ;  /* 0x0000000115159824 */ /* 0x000fe200078e0a12 */
[----:B------:R-:W-:Y:S01]  /*0db0*/  ISETP.GT.U32.AND P1, PT, R18, R22, PT ;  /* 0x000000161200720c */ /* 0x000fe20003f24070 */
[----:B------:R-:W-:Y:S01]  /*0dc0*/  IMAD.HI.U32 R28, R16, R14, RZ ;  /* 0x0000000e101c7227 */ /* 0x000fe200078e00ff */
[----:B------:R-:W-:-:S03]  /*0dd0*/  ISETP.GT.U32.AND P6, PT, R18, R23, PT ;  /* 0x000000171200720c */ /* 0x000fc60003fc4070 */
[----:B------:R-:W-:-:S04]  /*0de0*/  IMAD.MOV R28, RZ, RZ, -R28 ;  /* 0x000000ffff1c7224 */ /* 0x000fc800078e0a1c */
[----:B------:R-:W-:-:S04]  /*0df0*/  IMAD R14, R18, R28, R14 ;  /* 0x0000001c120e7224 */ /* 0x000fc800078e020e */
[--C-:B------:R-:W-:Y:S01]  /*0e00*/  @!P1 IMAD.IADD R22, R22, 0x1, -R18.reuse ;  /* 0x0000000116169824 */ /* 0x100fe200078e0a12 */
[----:B------:R-:W-:Y:S01]  /*0e10*/  ISETP.GT.U32.AND P1, PT, R18, R15, PT ;  /* 0x0000000f1200720c */ /* 0x000fe20003f24070 */
[----:B------:R-:W-:Y:S02]  /*0e20*/  @!P6 IMAD.IADD R23, R23, 0x1, -R18 ;  /* 0x000000011717e824 */ /* 0x000fe400078e0a12 */
[----:B------:R-:W-:-:S03]  /*0e30*/  IMAD.HI.U32 R28, R16, R26, RZ ;  /* 0x0000001a101c7227 */ /* 0x000fc600078e00ff */
[----:B------:R-:W-:Y:S01]  /*0e40*/  ISETP.GT.U32.AND P5, PT, R18, R23, PT ;  /* 0x000000171200720c */ /* 0x000fe20003fa4070 */
[----:B------:R-:W-:-:S04]  /*0e50*/  IMAD.MOV R28, RZ, RZ, -R28 ;  /* 0x000000ffff1c7224 */ /* 0x000fc800078e0a1c */
[----:B------:R-:W-:Y:S02]  /*0e60*/  IMAD R26, R18, R28, R26 ;  /* 0x0000001c121a7224 */ /* 0x000fe400078e021a */
[--C-:B------:R-:W-:Y:S01]  /*0e70*/  @!P1 IMAD.IADD R15, R15, 0x1, -R18.reuse ;  /* 0x000000010f0f9824 */ /* 0x100fe200078e0a12 */
[----:B------:R-:W-:Y:S01]  /*0e80*/  ISETP.GE.AND P1, PT, R4, RZ, PT ;  /* 0x000000ff0400720c */ /* 0x000fe20003f26270 */
[----:B------:R-:W5:Y:S04]  /*0e90*/  LDL.LU R28, [R1+0x8] ;  /* 0x00000800011c7983 */ /* 0x000f680000300800 */
[----:B------:R-:W-:Y:S01]  /*0ea0*/  @!P5 IMAD.IADD R23, R23, 0x1, -R18 ;  /* 0x000000011717d824 */ /* 0x000fe200078e0a12 */
[----:B------:R-:W-:-:S13]  /*0eb0*/  ISETP.GT.U32.AND P5, PT, R18, R17, PT ;  /* 0x000000111200720c */ /* 0x000fda0003fa4070 */
[----:B------:R-:W-:Y:S01]  /*0ec0*/  @!P5 IMAD.IADD R17, R17, 0x1, -R18 ;  /* 0x000000011111d824 */ /* 0x000fe200078e0a12 */
[----:B--2---:R-:W-:-:S05]  /*0ed0*/  IABS R25, R27 ;  /* 0x0000001b00197213 */ /* 0x004fca0000000000 */
[----:B------:R-:W-:Y:S01]  /*0ee0*/  IMAD.MOV.U32 R6, RZ, RZ, R25 ;  /* 0x000000ffff067224 */ /* 0x000fe200078e0019 */
[----:B------:R-:W-:Y:S01]  /*0ef0*/  IABS R25, R29 ;  /* 0x0000001d00197213 */ /* 0x000fe20000000000 */
[----:B------:R-:W-:-:S04]  /*0f00*/  IMAD.MOV.U32 R29, RZ, RZ, R0 ;  /* 0x000000ffff1d7224 */ /* 0x000fc800078e0000 */
[----:B------:R-:W-:Y:S01]  /*0f10*/  @!P0 IMAD.MOV R29, RZ, RZ, -R29 ;  /* 0x000000ffff1d8224 */ /* 0x000fe200078e0a1d */
[----:B------:R-:W-:Y:S01]  /*0f20*/  ISETP.GT.U32.AND P0, PT, R18, R20, PT ;  /* 0x000000141200720c */ /* 0x000fe20003f04070 */
[----:B------:R-:W-:-:S04]  /*0f30*/  IMAD.HI.U32 R27, R16, R6, RZ ;  /* 0x00000006101b7227 */ /* 0x000fc800078e00ff */
[----:B------:R-:W-:-:S04]  /*0f40*/  IMAD.MOV R27, RZ, RZ, -R27 ;  /* 0x000000ffff1b7224 */ /* 0x000fc800078e0a1b */
[----:B------:R-:W-:Y:S02]  /*0f50*/  IMAD R6, R18, R27, R6 ;  /* 0x0000001b12067224 */ /* 0x000fe400078e0206 */
[----:B------:R-:W-:-:S04]  /*0f60*/  IMAD.HI.U32 R27, R16, R25, RZ ;  /* 0x00000019101b7227 */ /* 0x000fc800078e00ff */
[----:B------:R-:W-:Y:S01]  /*0f70*/  @!P0 IMAD.IADD R20, R20, 0x1, -R18 ;  /* 0x0000000114148824 */ /* 0x000fe200078e0a12 */
[----:B------:R-:W-:Y:S01]  /*0f80*/  ISETP.GT.U32.AND P0, PT, R18, R14, PT ;  /* 0x0000000e1200720c */ /* 0x000fe20003f04070 */
[----:B------:R-:W-:Y:S01]  /*0f90*/  IMAD.MOV R27, RZ, RZ, -R27 ;  /* 0x000000ffff1b7224 */ /* 0x000fe200078e0a1b */
[----:B---3--:R-:W-:-:S03]  /*0fa0*/  IABS R0, R7 ;  /* 0x0000000700007213 */ /* 0x008fc60000000000 */
[----:B------:R-:W-:Y:S02]  /*0fb0*/  IMAD R25, R18, R27, R25 ;  /* 0x0000001b12197224 */ /* 0x000fe400078e0219 */
[----:B------:R-:W-:Y:S01]  /*0fc0*/  IMAD.MOV.U32 R27, RZ, RZ, R0 ;  /* 0x000000ffff1b7224 */ /* 0x000fe200078e0000 */
[----:B----4-:R-:W-:-:S03]  /*0fd0*/  IABS R0, R2 ;  /* 0x0000000200007213 */ /* 0x010fc60000000000 */
[----:B------:R-:W-:-:S04]  /*0fe0*/  IMAD.HI.U32 R4, R16, R27, RZ ;  /* 0x0000001b10047227 */ /* 0x000fc800078e00ff */
[----:B------:R-:W-:Y:S01]  /*0ff0*/  @!P0 IMAD.IADD R14, R14, 0x1, -R18 ;  /* 0x000000010e0e8824 */ /* 0x000fe200078e0a12 */
[----:B------:R-:W-:Y:S01]  /*1000*/  ISETP.GE.AND P0, PT, R5, RZ, PT ;  /* 0x000000ff0500720c */ /* 0x000fe20003f06270 */
[----:B------:R-:W-:Y:S02]  /*1010*/  IMAD.HI.U32 R5, R16, R0, RZ ;  /* 0x0000000010057227 */ /* 0x000fe400078e00ff */
[----:B------:R-:W2:Y:S01]  /*1020*/  LDL.LU R16, [R1] ;  /* 0x0000000001107983 */ /* 0x000ea20000300800 */
[----:B------:R-:W-:-:S13]  /*1030*/  ISETP.GT.U32.AND P5, PT, R18, R25, PT ;  /* 0x000000191200720c */ /* 0x000fda0003fa4070 */
[----:B------:R-:W-:Y:S01]  /*1040*/  @!P5 IMAD.IADD R25, R25, 0x1, -R18 ;  /* 0x000000011919d824 */ /* 0x000fe200078e0a12 */
[----:B------:R-:W-:Y:S02]  /*1050*/  ISETP.GE.AND P5, PT, R9, RZ, PT ;  /* 0x000000ff0900720c */ /* 0x000fe40003fa6270 */
[----:B------:R-:W3:Y:S01]  /*1060*/  LDL.LU R9, [R1+0x4] ;  /* 0x0000040001097983 */ /* 0x000ee20000300800 */
[C---:B------:R-:W-:Y:S02]  /*1070*/  ISETP.GT.U32.AND P6, PT, R18.reuse, R19, PT ;  /* 0x000000131200720c */ /* 0x040fe40003fc4070 */
[----:B------:R-:W-:-:S11]  /*1080*/  ISETP.GT.U32.AND P3, PT, R18, R21, PT ;  /* 0x000000151200720c */ /* 0x000fd60003f64070 */
[----:B------:R-:W-:-:S05]  /*1090*/  @!P6 IMAD.IADD R19, R19, 0x1, -R18 ;  /* 0x000000011313e824 */ /* 0x000fca00078e0a12 */
[C---:B------:R-:W-:Y:S01]  /*10a0*/  ISETP.GT.U32.AND P6, PT, R18.reuse, R19, PT ;  /* 0x000000131200720c */ /* 0x040fe20003fc4070 */
[----:B------:R-:W-:Y:S01]  /*10b0*/  @!P3 IMAD.IADD R21, R21, 0x1, -R18 ;  /* 0x000000011515b824 */ /* 0x000fe200078e0a12 */
[----:B------:R-:W-:-:S11]  /*10c0*/  ISETP.GT.U32.AND P3, PT, R18, R3, PT ;  /* 0x000000031200720c */ /* 0x000fd60003f64070 */
[--C-:B------:R-:W-:Y:S01]  /*10d0*/  @!P6 IMAD.IADD R19, R19, 0x1, -R18.reuse ;  /* 0x000000011313e824 */ /* 0x100fe200078e0a12 */
[C---:B------:R-:W-:Y:S01]  /*10e0*/  ISETP.GT.U32.AND P6, PT, R18.reuse, R6, PT ;  /* 0x000000061200720c */ /* 0x040fe20003fc4070 */
[----:B------:R-:W-:Y:S01]  /*10f0*/  @!P3 IMAD.IADD R3, R3, 0x1, -R18 ;  /* 0x000000010303b824 */ /* 0x000fe200078e0a12 */
[----:B------:R-:W-:-:S11]  /*1100*/  ISETP.GT.U32.AND P3, PT, R18, R26, PT ;  /* 0x0000001a1200720c */ /* 0x000fd60003f64070 */
[--C-:B------:R-:W-:Y:S01]  /*1110*/  @!P6 IMAD.IADD R6, R6, 0x1, -R18.reuse ;  /* 0x000000010606e824 */ /* 0x100fe200078e0a12 */
[----:B------:R-:W-:Y:S01]  /*1120*/  ISETP.GE.AND P6, PT, R8, RZ, PT ;  /* 0x000000ff0800720c */ /* 0x000fe20003fc6270 */
[----:B------:R-:W-:Y:S01]  /*1130*/  @!P3 IMAD.IADD R26, R26, 0x1, -R18 ;  /* 0x000000011a1ab824 */ /* 0x000fe200078e0a12 */
[C---:B------:R-:W-:Y:S01]  /*1140*/  ISETP.GT.U32.AND P3, PT, R18.reuse, R17, PT ;  /* 0x000000111200720c */ /* 0x040fe20003f64070 */
[----:B------:R-:W-:Y:S01]  /*1150*/  @!P1 IMAD.MOV R22, RZ, RZ, -R22 ;  /* 0x000000ffff169224 */ /* 0x000fe200078e0a16 */
[----:B------:R-:W-:Y:S01]  /*1160*/  ISETP.GT.U32.AND P1, PT, R18, R3, PT ;  /* 0x000000031200720c */ /* 0x000fe20003f24070 */
[----:B------:R-:W-:Y:S02]  /*1170*/  IMAD.MOV R4, RZ, RZ, -R4 ;  /* 0x000000ffff047224 */ /* 0x000fe400078e0a04 */
[----:B------:R-:W-:-:S06]  /*1180*/  IMAD.MOV R5, RZ, RZ, -R5 ;  /* 0x000000ffff057224 */ /* 0x000fcc00078e0a05 */
[----:B------:R-:W-:Y:S01]  /*1190*/  @!P6 IMAD.MOV R20, RZ, RZ, -R20 ;  /* 0x000000ffff14e224 */ /* 0x000fe200078e0a14 */
[C---:B------:R-:W-:Y:S01]  /*11a0*/  ISETP.GT.U32.AND P6, PT, R18.reuse, R26, PT ;  /* 0x0000001a1200720c */ /* 0x040fe20003fc4070 */
[C---:B------:R-:W-:Y:S02]  /*11b0*/  IMAD R4, R18.reuse, R4, R27 ;  /* 0x0000000412047224 */ /* 0x040fe400078e021b */
[C---:B------:R-:W-:Y:S01]  /*11c0*/  IMAD R8, R18.reuse, R5, R0 ;  /* 0x0000000512087224 */ /* 0x040fe200078e0200 */
[----:B------:R-:W0:Y:S01]  /*11d0*/  LDC R27, c[0x0][0x230] ;  /* 0x00008c00ff1b7b82 */ /* 0x000e220000000800 */
[--C-:B------:R-:W-:Y:S01]  /*11e0*/  @!P3 IMAD.IADD R17, R17, 0x1, -R18.reuse ;  /* 0x000000011111b824 */ /* 0x100fe200078e0a12 */
[C---:B------:R-:W-:Y:S01]  /*11f0*/  ISETP.GT.U32.AND P3, PT, R18.reuse, R4, PT ;  /* 0x000000041200720c */ /* 0x040fe20003f64070 */
[----:B------:R-:W-:Y:S01]  /*1200*/  @!P1 IMAD.IADD R3, R3, 0x1, -R18 ;  /* 0x0000000103039824 */ /* 0x000fe200078e0a12 */
[----:B------:R-:W-:-:S05]  /*1210*/  ISETP.GT.U32.AND P1, PT, R18, R8, PT ;  /* 0x000000081200720c */ /* 0x000fca0003f24070 */
[----:B------:R-:W-:Y:S02]  /*1220*/  @!P6 IMAD.IADD R26, R26, 0x1, -R18 ;  /* 0x000000011a1ae824 */ /* 0x000fe400078e0a12 */
[----:B------:R-:W-:Y:S01]  /*1230*/  @!P2 IMAD.MOV R23, RZ, RZ, -R23 ;  /* 0x000000ffff17a224 */ /* 0x000fe200078e0a17 */
[----:B------:R-:W-:-:S03]  /*1240*/  ISETP.GT.U32.AND P2, PT, R18, R15, PT ;  /* 0x0000000f1200720c */ /* 0x000fc60003f44070 */
[--C-:B------:R-:W-:Y:S02]  /*1250*/  @!P3 IMAD.IADD R4, R4, 0x1, -R18.reuse ;  /* 0x000000010404b824 */ /* 0x100fe400078e0a12 */
[----:B------:R-:W-:-:S03]  /*1260*/  @!P1 IMAD.IADD R8, R8, 0x1, -R18 ;  /* 0x0000000108089824 */ /* 0x000fc600078e0a12 */
[----:B------:R-:W-:-:S05]  /*1270*/  ISETP.GT.U32.AND P1, PT, R18, R4, PT ;  /* 0x000000041200720c */ /* 0x000fca0003f24070 */
[----:B------:R-:W-:Y:S01]  /*1280*/  @!P2 IMAD.IADD R15, R15, 0x1, -R18 ;  /* 0x000000010f0fa824 */ /* 0x000fe200078e0a12 */
[----:B------:R-:W-:-:S07]  /*1290*/  ISETP.GE.AND P2, PT, R10, RZ, PT ;  /* 0x000000ff0a00720c */ /* 0x000fce0003f46270 */
[----:B------:R-:W-:Y:S01]  /*12a0*/  @!P1 IMAD.IADD R4, R4, 0x1, -R18 ;  /* 0x0000000104049824 */ /* 0x000fe200078e0a12 */
[----:B------:R-:W-:Y:S02]  /*12b0*/  ISETP.GE.AND P1, PT, R7, RZ, PT ;  /* 0x000000ff0700720c */ /* 0x000fe40003f26270 */
[----:B------:R-:W4:Y:S03]  /*12c0*/  LDL.LU R7, [R1+0x788] ;  /* 0x0007880001077983 */ /* 0x000f260000300800 */
[----:B------:R-:W-:Y:S01]  /*12d0*/  @!P2 IMAD.MOV R17, RZ, RZ, -R17 ;  /* 0x000000ffff11a224 */ /* 0x000fe200078e0a11 */
[----:B------:R-:W-:-:S13]  /*12e0*/  ISETP.GT.U32.AND P2, PT, R18, R8, PT ;  /* 0x000000081200720c */ /* 0x000fda0003f44070 */
[----:B------:R-:W-:Y:S01]  /*12f0*/  @!P2 IMAD.IADD R8, R8, 0x1, -R18 ;  /* 0x000000010808a824 */ /* 0x000fe200078e0a12 */
[----:B------:R-:W-:Y:S02]  /*1300*/  ISETP.GE.AND P2, PT, R2, RZ, PT ;  /* 0x000000ff0200720c */ /* 0x000fe40003f46270 */
[----:B--2---:R-:W-:Y:S02]  /*1310*/  ISETP.GE.AND P6, PT, R16, RZ, PT ;  /* 0x000000ff1000720c */ /* 0x004fe40003fc6270 */
[----:B------:R-:W1:Y:S01]  /*1320*/  S2R R16, SR_TID.X ;  /* 0x0000000000107919 */ /* 0x000e620000002100 */
[----:B---3--:R-:W-:Y:S02]  /*1330*/  ISETP.GE.AND P3, PT, R9, RZ, PT ;  /* 0x000000ff0900720c */ /* 0x008fe40003f66270 */
[----:B-1----:R-:W-:Y:S02]  /*1340*/  SHF.R.U32.HI R9, RZ, 0x2, R16 ;  /* 0x00000002ff097819 */ /* 0x002fe40000011610 */
[----:B------:R-:W-:-:S02]  /*1350*/  LOP3.LUT R5, R16, 0x3, RZ, 0xc0, !PT ;  /* 0x0000000310057812 */ /* 0x000fc400078ec0ff */
[----:B------:R-:W-:Y:S02]  /*1360*/  SHF.R.U32.HI R0, RZ, 0x1, R16 ;  /* 0x00000001ff007819 */ /* 0x000fe40000011610 */
[----:B------:R-:W-:Y:S02]  /*1370*/  SGXT.U32 R9, R9, 0x3 ;  /* 0x000000030909781a */ /* 0x000fe40000000000 */
[C---:B------:R-:W-:Y:S01]  /*1380*/  LOP3.LUT R10, R16.reuse, 0x7, RZ, 0xc0, !PT ;  /* 0x00000007100a7812 */ /* 0x040fe200078ec0ff */
[----:B------:R-:W-:Y:S01]  /*1390*/  IMAD R5, R5, 0x110, RZ ;  /* 0x0000011005057824 */ /* 0x000fe200078e02ff */
[----:B------:R-:W-:Y:S01]  /*13a0*/  LOP3.LUT R0, R9, 0x10, R0, 0xf8, !PT ;  /* 0x0000001009007812 */ /* 0x000fe200078ef800 */
[----:B------:R-:W-:Y:S02]  /*13b0*/  IMAD.SHL.U32 R9, R16, 0x2, RZ ;  /* 0x0000000210097824 */ /* 0x000fe400078e00ff */
[----:B------:R-:W-:Y:S01]  /*13c0*/  IMAD R10, R10, 0x90, RZ ;  /* 0x000000900a0a7824 */ /* 0x000fe200078e02ff */
[----:B------:R-:W-:-:S04]  /*13d0*/  LOP3.LUT R0, R5, R0, RZ, 0x3c, !PT ;  /* 0x0000000005007212 */ /* 0x000fc800078e3cff */
[----:B------:R-:W-:Y:S01]  /*13e0*/  LOP3.LUT R9, R10, 0x30, R9, 0x78, !PT ;  /* 0x000000300a097812 */ /* 0x000fe200078e7809 */
[----:B------:R-:W-:Y:S04]  /*13f0*/  STL [R1+0x780], R0 ;  /* 0x0007800001007387 */ /* 0x000fe80000100800 */
[----:B------:R1:W-:Y:S04]  /*1400*/  STL [R1+0x768], R9 ;  /* 0x0007680901007387 */ /* 0x0003e80000100800 */
[----:B------:R-:W2:Y:S01]  /*1410*/  LDL.LU R2, [R1+0x784] ;  /* 0x0007840001027983 */ /* 0x000ea20000300800 */
[----:B------:R-:W-:Y:S01]  /*1420*/  @!P0 IMAD.MOV R21, RZ, RZ, -R21 ;  /* 0x000000ffff158224 */ /* 0x000fe200078e0a15 */
[C---:B------:R-:W-:Y:S01]  /*1430*/  ISETP.GT.U32.AND P0, PT, R18.reuse, R14, PT ;  /* 0x0000000e1200720c */ /* 0x040fe20003f04070 */
[----:B------:R-:W-:Y:S01]  /*1440*/  @!P4 IMAD.MOV R24, RZ, RZ, -R24 ;  /* 0x000000ffff18c224 */ /* 0x000fe200078e0a18 */
[C---:B------:R-:W-:Y:S01]  /*1450*/  ISETP.GT.U32.AND P4, PT, R18.reuse, R6, PT ;  /* 0x000000061200720c */ /* 0x040fe20003f84070 */
[----:B------:R-:W-:Y:S01]  /*1460*/  @!P5 IMAD.MOV R19, RZ, RZ, -R19 ;  /* 0x000000ffff13d224 */ /* 0x000fe200078e0a13 */
[----:B------:R-:W-:-:S02]  /*1470*/  ISETP.GT.U32.AND P5, PT, R18, R25, PT ;  /* 0x000000191200720c */ /* 0x000fc40003fa4070 */
[----:B------:R-:W-:-:S07]  /*1480*/  LOP3.LUT R16, R16, 0x3f, RZ, 0xc0, !PT ;  /* 0x0000003f10107812 */ /* 0x000fce00078ec0ff */
[--C-:B------:R-:W-:Y:S01]  /*1490*/  @!P0 IMAD.IADD R14, R14, 0x1, -R18.reuse ;  /* 0x000000010e0e8824 */ /* 0x100fe200078e0a12 */
[----:B------:R-:W-:Y:S01]  /*14a0*/  ISETP.GE.AND P0, PT, R11, RZ, PT ;  /* 0x000000ff0b00720c */ /* 0x000fe20003f06270 */
[--C-:B------:R-:W-:Y:S01]  /*14b0*/  @!P4 IMAD.IADD R6, R6, 0x1, -R18.reuse ;  /* 0x000000010606c824 */ /* 0x100fe200078e0a12 */
[----:B------:R-:W-:Y:S01]  /*14c0*/  ISETP.GE.AND P4, PT, R12, RZ, PT ;  /* 0x000000ff0c00720c */ /* 0x000fe20003f86270 */
[----:B------:R-:W-:Y:S01]  /*14d0*/  @!P5 IMAD.IADD R25, R25, 0x1, -R18 ;  /* 0x000000011919d824 */ /* 0x000fe200078e0a12 */
[----:B------:R-:W-:Y:S02]  /*14e0*/  ISETP.GE.AND P5, PT, R13, RZ, PT ;  /* 0x000000ff0d00720c */ /* 0x000fe40003fa6270 */
[C---:B-1----:R-:W-:Y:S01]  /*14f0*/  LOP3.LUT R9, R16.reuse, 0x40, RZ, 0xfc, !PT ;  /* 0x0000004010097812 */ /* 0x042fe200078efcff */
[----:B------:R-:W-:Y:S02]  /*1500*/  IMAD.MOV.U32 R10, RZ, RZ, R6 ;  /* 0x000000ffff0a7224 */ /* 0x000fe400078e0006 */
[----:B------:R-:W-:-:S02]  /*1510*/  IMAD R18, R16, UR5, RZ ;  /* 0x0000000510127c24 */ /* 0x000fc4000f8e02ff */
[----:B------:R-:W-:Y:S02]  /*1520*/  IMAD R9, R9, UR5, RZ ;  /* 0x0000000509097c24 */ /* 0x000fe4000f8e02ff */
[----:B------:R-:W-:Y:S01]  /*1530*/  @!P0 IMAD.MOV R15, RZ, RZ, -R15 ;  /* 0x000000ffff0f8224 */ /* 0x000fe200078e0a0f */
[----:B-----5:R-:W-:Y:S01]  /*1540*/  ISETP.GE.AND P0, PT, R28, RZ, PT ;  /* 0x000000ff1c00720c */ /* 0x020fe20003f06270 */
[----:B------:R-:W-:Y:S02]  /*1550*/  @!P4 IMAD.MOV R3, RZ, RZ, -R3 ;  /* 0x000000ffff03c224 */ /* 0x000fe400078e0a03 */
[----:B------:R-:W-:Y:S02]  /*1560*/  @!P1 IMAD.MOV R4, RZ, RZ, -R4 ;  /* 0x000000ffff049224 */ /* 0x000fe400078e0a04 */
[----:B------:R-:W-:Y:S01]  /*1570*/  @!P5 IMAD.MOV R14, RZ, RZ, -R14 ;  /* 0x000000ffff0ed224 */ /* 0x000fe200078e0a0e */
[----:B------:R-:W-:Y:S01]  /*1580*/  IADD3 R6, P5, R9, UR8, RZ ;  /* 0x0000000809067c10 */ /* 0x000fe2000ffbe0ff */
[----:B------:R-:W-:Y:S01]  /*1590*/  @!P6 IMAD.MOV R10, RZ, RZ, -R10 ;  /* 0x000000ffff0ae224 */ /* 0x000fe200078e0a0a */
[----:B------:R-:W-:Y:S01]  /*15a0*/  IADD3 R5, P6, R18, UR8, RZ ;  /* 0x0000000812057c10 */ /* 0x000fe2000ffde0ff */
[----:B------:R-:W-:Y:S01]  /*15b0*/  @!P3 IMAD.MOV R25, RZ, RZ, -R25 ;  /* 0x000000ffff19b224 */ /* 0x000fe200078e0a19 */
[----:B------:R-:W-:Y:S01]  /*15c0*/  ULDC UR8, c[0x0][0x234] ;  /* 0x00008d0000087ab9 */ /* 0x000fe20000000800 */
[----:B------:R-:W-:-:S02]  /*15d0*/  @!P2 IMAD.MOV R8, RZ, RZ, -R8 ;  /* 0x000000ffff08a224 */ /* 0x000fc400078e0a08 */
[----:B------:R-:W-:Y:S01]  /*15e0*/  @!P0 IMAD.MOV R26, RZ, RZ, -R26 ;  /* 0x000000ffff1a8224 */ /* 0x000fe200078e0a1a */
[----:B----4-:R-:W-:Y:S02]  /*15f0*/  ISETP.NE.AND P4, PT, R7, RZ, PT ;  /* 0x000000ff0700720c */ /* 0x010fe40003f85270 */
[----:B------:R-:W-:-:S04]  /*1600*/  LOP3.LUT R16, RZ, R7, RZ, 0x33, !PT ;  /* 0x00000007ff107212 */ /* 0x000fc800078e33ff */
[C---:B------:R-:W-:Y:S02]  /*1610*/  SEL R29, R16.reuse, R29, !P4 ;  /* 0x0000001d101d7207 */ /* 0x040fe40006000000 */
[C---:B------:R-:W-:Y:S02]  /*1620*/  SEL R12, R16.reuse, R3, !P4 ;  /* 0x00000003100c7207 */ /* 0x040fe40006000000 */
[----:B------:R-:W-:Y:S02]  /*1630*/  SEL R13, R16, R4, !P4 ;  /* 0x00000004100d7207 */ /* 0x000fe40006000000 */
[----:B------:R-:W-:Y:S02]  /*1640*/  LEA.HI.X.SX32 R4, R9, UR9, 0x1, P5 ;  /* 0x0000000909047c11 */ /* 0x000fe4000a8f0eff */
[----:B------:R-:W-:Y:S01]  /*1650*/  LEA.HI.X.SX32 R3, R18, UR9, 0x1, P6 ;  /* 0x0000000912037c11 */ /* 0x000fe2000b0f0eff */
[----:B------:R-:W-:Y:S01]  /*1660*/  ULDC UR9, c[0x0][0x240] ;  /* 0x0000900000097ab9 */ /* 0x000fe20000000800 */
[C---:B------:R-:W-:Y:S01]  /*1670*/  SEL R24, R16.reuse, R24, !P4 ;  /* 0x0000001810187207 */ /* 0x040fe20006000000 */
[----:B------:R-:W-:Y:S01]  /*1680*/  IMAD R29, R29, UR9, RZ ;  /* 0x000000091d1d7c24 */ /* 0x000fe2000f8e02ff */
[----:B------:R-:W-:Y:S01]  /*1690*/  SEL R11, R16, R15, !P4 ;  /* 0x0000000f100b7207 */ /* 0x000fe20006000000 */
[----:B------:R-:W-:Y:S01]  /*16a0*/  IMAD R9, R12, UR9, RZ ;  /* 0x000000090c097c24 */ /* 0x000fe2000f8e02ff */
[C---:B------:R-:W-:Y:S01]  /*16b0*/  SEL R23, R16.reuse, R23, !P4 ;  /* 0x0000001710177207 */ /* 0x040fe20006000000 */
[----:B0-----:R-:W-:Y:S01]  /*16c0*/  VIADD R27, R27, 0x7f ;  /* 0x0000007f1b1b7836 */ /* 0x001fe20000000000 */
[----:B------:R-:W-:Y:S01]  /*16d0*/  SEL R22, R16, R22, !P4 ;  /* 0x0000001610167207 */ /* 0x000fe20006000000 */
[----:B------:R-:W-:Y:S01]  /*16e0*/  IMAD R24, R24, UR9, RZ ;  /* 0x0000000918187c24 */ /* 0x000fe2000f8e02ff */
[----:B------:R-:W-:-:S02]  /*16f0*/  SEL R21, R16, R21, !P4 ;  /* 0x0000001510157207 */ /* 0x000fc40006000000 */
[C---:B------:R-:W-:Y:S02]  /*1700*/  SEL R20, R16.reuse, R20, !P4 ;  /* 0x0000001410147207 */ /* 0x040fe40006000000 */
[C---:B------:R-:W-:Y:S02]  /*1710*/  SEL R7, R16.reuse, R19, !P4 ;  /* 0x0000001310077207 */ /* 0x040fe40006000000 */
[C---:B------:R-:W-:Y:S02]  /*1720*/  SEL R17, R16.reuse, R17, !P4 ;  /* 0x0000001110117207 */ /* 0x040fe40006000000 */
[C---:B------:R-:W-:Y:S02]  /*1730*/  SEL R14, R16.reuse, R14, !P4 ;  /* 0x0000000e100e7207 */ /* 0x040fe40006000000 */
[C---:B------:R-:W-:Y:S02]  /*1740*/  SEL R10, R16.reuse, R10, !P4 ;  /* 0x0000000a100a7207 */ /* 0x040fe40006000000 */
[----:B------:R-:W-:-:S02]  /*1750*/  SEL R25, R16, R25, !P4 ;  /* 0x0000001910197207 */ /* 0x000fc40006000000 */
[C---:B------:R-:W-:Y:S02]  /*1760*/  SEL R26, R16.reuse, R26, !P4 ;  /* 0x0000001a101a7207 */ /* 0x040fe40006000000 */
[----:B------:R-:W-:Y:S02]  /*1770*/  SEL R15, R16, R8, !P4 ;  /* 0x00000008100f7207 */ /* 0x000fe40006000000 */
[C---:B------:R-:W-:Y:S02]  /*1780*/  IADD3 R12, P5, R29.reuse, R6, RZ ;  /* 0x000000061d0c7210 */ /* 0x040fe40007fbe0ff */
[----:B------:R-:W-:Y:S01]  /*1790*/  IADD3 R0, P4, R29, R5, RZ ;  /* 0x000000051d007210 */ /* 0x000fe20007f9e0ff */
[----:B------:R-:W-:Y:S01]  /*17a0*/  IMAD R23, R23, UR9, RZ ;  /* 0x0000000917177c24 */ /* 0x000fe2000f8e02ff */
[----:B------:R-:W-:Y:S01]  /*17b0*/  SHF.R.S32.HI R28, RZ, 0x1f, R27 ;  /* 0x0000001fff1c7819 */ /* 0x000fe2000001141b */
[----:B------:R0:W-:Y:S04]  /*17c0*/  STL [R1+0x764], R12 ;  /* 0x0007640c01007387 */ /* 0x0001e80000100800 */
[----:B------:R1:W-:Y:S01]  /*17d0*/  STL [R1+0x75c], R0 ;  /* 0x00075c0001007387 */ /* 0x0003e20000100800 */
[----:B------:R-:W-:-:S02]  /*17e0*/  LEA.HI R28, R28, R27, RZ, 0x7 ;  /* 0x0000001b1c1c7211 */ /* 0x000fc400078f38ff */
[C---:B0-----:R-:W-:Y:S02]  /*17f0*/  IADD3 R12, P3, R24.reuse, R6, RZ ;  /* 0x00000006180c7210 */ /* 0x041fe40007f7e0ff */
[----:B-1----:R-:W-:-:S03]  /*1800*/  IADD3 R0, P2, R24, R5, RZ ;  /* 0x0000000518007210 */ /* 0x002fc60007f5e0ff */
[----:B------:R0:W-:Y:S01]  /*1810*/  STL [R1+0x760], R12 ;  /* 0x0007600c01007387 */ /* 0x0001e20000100800 */
[----:B------:R-:W-:-:S03]  /*1820*/  IMAD R22, R22, UR9, RZ ;  /* 0x0000000916167c24 */ /* 0x000fc6000f8e02ff */
[----:B------:R1:W-:Y:S01]  /*1830*/  STL [R1+0x280], R0 ;  /* 0x0002800001007387 */ /* 0x0003e20000100800 */
[C---:B0-----:R-:W-:Y:S02]  /*1840*/  IADD3 R12, P1, R23.reuse, R6, RZ ;  /* 0x00000006170c7210 */ /* 0x041fe40007f3e0ff */
[----:B-1----:R-:W-:-:S03]  /*1850*/  IADD3 R0, P0, R23, R5, RZ ;  /* 0x0000000517007210 */ /* 0x002fc60007f1e0ff */
[----:B------:R0:W-:Y:S04]  /*1860*/  STL [R1+0x288], R12 ;  /* 0x0002880c01007387 */ /* 0x0001e80000100800 */
[----:B------:R-:W-:Y:S01]  /*1870*/  STL [R1+0x754], R0 ;  /* 0x0007540001007387 */ /* 0x000fe20000100800 */
[----:B------:R-:W-:Y:S01]  /*1880*/  IMAD R8, R20, UR9, RZ ;  /* 0x0000000914087c24 */ /* 0x000fe2000f8e02ff */
[----:B0-----:R-:W-:Y:S01]  /*1890*/  IADD3 R12, P6, R22, R6, RZ ;  /* 0x00000006160c7210 */ /* 0x001fe20007fde0ff */
[----:B------:R-:W-:Y:S02]  /*18a0*/  IMAD R21, R21, UR9, RZ ;  /* 0x0000000915157c24 */ /* 0x000fe4000f8e02ff */
[----:B------:R-:W-:Y:S02]  /*18b0*/  IMAD R19, R15, UR9, RZ ;  /* 0x000000090f137c24 */ /* 0x000fe4000f8e02ff */
[----:B------:R0:W-:Y:S01]  /*18c0*/  STL [R1+0x758], R12 ;  /* 0x0007580c01007387 */ /* 0x0001e20000100800 */
[----:B------:R-:W-:Y:S01]  /*18d0*/  SHF.R.S32.HI R15, RZ, 0x1f, R24 ;  /* 0x0000001fff0f7819 */ /* 0x000fe20000011418 */
[----:B------:R-:W-:Y:S01]  /*18e0*/  IMAD R16, R14, UR9, RZ ;  /* 0x000000090e107c24 */ /* 0x000fe2000f8e02ff */
[----:B------:R-:W-:Y:S01]  /*18f0*/  SHF.R.S32.HI R14, RZ, 0x1f, R23 ;  /* 0x0000001fff0e7819 */ /* 0x000fe20000011417 */
[----:B------:R-:W-:-:S02]  /*1900*/  IMAD R7, R7, UR9, RZ ;  /* 0x0000000907077c24 */ /* 0x000fc4000f8e02ff */
[----:B------:R-:W-:Y:S01]  /*1910*/  IMAD R18, R13, UR9, RZ ;  /* 0x000000090d127c24 */ /* 0x000fe2000f8e02ff */
[----:B------:R-:W-:Y:S02]  /*1920*/  SHF.R.S32.HI R13, RZ, 0x1f, R22 ;  /* 0x0000001fff0d7819 */ /* 0x000fe40000011416 */
[----:B0-----:R-:W-:Y:S01]  /*1930*/  SHF.R.S32.HI R12, RZ, 0x1f, R21 ;  /* 0x0000001fff0c7819 */ /* 0x001fe20000011415 */
[----:B------:R-:W-:Y:S02]  /*1940*/  IMAD R11, R11, UR9, RZ ;  /* 0x000000090b0b7c24 */ /* 0x000fe4000f8e02ff */
[----:B------:R-:W-:Y:S02]  /*1950*/  IMAD R25, R25, UR9, RZ ;  /* 0x0000000919197c24 */ /* 0x000fe4000f8e02ff */
[----:B------:R-:W-:Y:S02]  /*1960*/  IMAD R26, R26, UR9, RZ ;  /* 0x000000091a1a7c24 */ /* 0x000fe4000f8e02ff */
[----:B--2---:R-:W-:-:S02]  /*1970*/  IMAD R27, R2, UR8, RZ ;  /* 0x00000008021b7c24 */ /* 0x004fc4000f8e02ff */
[----:B------:R-:W-:Y:S02]  /*1980*/  IMAD R2, R17, UR9, RZ ;  /* 0x0000000911027c24 */ /* 0x000fe4000f8e02ff */
[----:B------:R-:W-:Y:S01]  /*1990*/  IMAD R17, R10, UR9, RZ ;  /* 0x000000090a117c24 */ /* 0x000fe2000f8e02ff */
[----:B------:R-:W-:Y:S02]  /*19a0*/  SHF.R.S32.HI R10, RZ, 0x1f, R29 ;  /* 0x0000001fff0a7819 */ /* 0x000fe4000001141d */
[----:B------:R-:W0:Y:S03]  /*19b0*/  LDC R29, c[0x0][0x238] ;  /* 0x00008e00ff1d7b82 */ /* 0x000e260000000800 */
[----:B------:R-:W-:Y:S01]  /*19c0*/  IMAD.X R0, R10, 0x1, R4, P5 ;  /* 0x000000010a007824 */ /* 0x000fe200028e0604 */
[----:B------:R-:W-:-:S04]  /*19d0*/  IADD3 R20, P5, R22, R5, RZ ;  /* 0x0000000516147210 */ /* 0x000fc80007fbe0ff */
[----:B------:R1:W-:Y:S04]  /*19e0*/  STL [R1+0x270], R0 ;  /* 0x0002700001007387 */ /* 0x0003e80000100800 */
[----:B------:R2:W-:Y:S01]  /*19f0*/  STL [R1+0x298], R20 ;  /* 0x0002981401007387 */ /* 0x0005e20000100800 */
[----:B-1----:R-:W-:Y:S01]  /*1a00*/  IMAD.X R0, R10, 0x1, R3, P4 ;  /* 0x000000010a007824 */ /* 0x002fe200020e0603 */
[----:B------:R-:W-:Y:S01]  /*1a10*/  IADD3 R10, P4, R21, R6, RZ ;  /* 0x00000006150a7210 */ /* 0x000fe20007f9e0ff */
[----:B--2---:R-:W-:-:S03]  /*1a20*/  IMAD.X R20, R15, 0x1, R4, P3 ;  /* 0x000000010f147824 */ /* 0x004fc600018e0604 */
[----:B------:R1:W-:Y:S01]  /*1a30*/  STL [R1+0x274], R0 ;  /* 0x0002740001007387 */ /* 0x0003e20000100800 */
[----:B------:R-:W-:-:S03]  /*1a40*/  IMAD.X R15, R15, 0x1, R3, P2 ;  /* 0x000000010f0f7824 */ /* 0x000fc600010e0603 */
[----:B------:R-:W-:Y:S01]  /*1a50*/  STL [R1+0x2a0], R10 ;  /* 0x0002a00a01007387 */ /* 0x000fe20000100800 */
[----:B-1----:R-:W-:-:S03]  /*1a60*/  IADD3 R0, P3, R21, R5, RZ ;  /* 0x0000000515007210 */ /* 0x002fc60007f7e0ff */
[----:B------:R1:W-:Y:S04]  /*1a70*/  STL [R1+0x278], R20 ;  /* 0x0002781401007387 */ /* 0x0003e80000100800 */
[----:B------:R2:W-:Y:S01]  /*1a80*/  STL [R1+0x2a8], R0 ;  /* 0x0002a80001007387 */ /* 0x0005e20000100800 */
[----:B-1----:R-:W-:-:S03]  /*1a90*/  IADD3 R20, P2, R8, R6, RZ ;  /* 0x0000000608147210 */ /* 0x002fc60007f5e0ff */
[----:B------:R1:W-:Y:S01]  /*1aa0*/  STL [R1+0x27c], R15 ;  /* 0x00027c0f01007387 */ /* 0x0003e20000100800 */
[----:B--2---:R-:W-:-:S03]  /*1ab0*/  IMAD.X R0, R14, 0x1, R4, P1 ;  /* 0x000000010e007824 */ /* 0x004fc600008e0604 */
[----:B------:R-:W-:Y:S04]  /*1ac0*/  STL [R1+0x2b0], R20 ;  /* 0x0002b01401007387 */ /* 0x000fe80000100800 */
[----:B------:R2:W-:Y:S01]  /*1ad0*/  STL [R1+0x284], R0 ;  /* 0x0002840001007387 */ /* 0x0005e20000100800 */
[----:B-1----:R-:W-:-:S05]  /*1ae0*/  IADD3 R15, P1, R8, R5, RZ ;  /* 0x00000005080f7210 */ /* 0x002fca0007f3e0ff */
[----:B------:R1:W-:Y:S01]  /*1af0*/  STL [R1+0x2b8], R15 ;  /* 0x0002b80f01007387 */ /* 0x0003e20000100800 */
[----:B--2---:R-:W-:Y:S02]  /*1b00*/  IMAD.X R0, R14, 0x1, R3, P0 ;  /* 0x000000010e007824 */ /* 0x004fe400000e0603 */
[----:B------:R-:W-:-:S03]  /*1b10*/  IMAD.X R14, R13, 0x1, R4, P6 ;  /* 0x000000010d0e7824 */ /* 0x000fc600030e0604 */
[----:B------:R2:W-:Y:S01]  /*1b20*/  STL [R1+0x28c], R0 ;  /* 0x00028c0001007387 */ /* 0x0005e20000100800 */
[----:B-1----:R-:W-:Y:S01]  /*1b30*/  IADD3 R15, P0, R7, R6, RZ ;  /* 0x00000006070f7210 */ /* 0x002fe20007f1e0ff */
[----:B------:R-:W-:-:S04]  /*1b40*/  IMAD.X R13, R13, 0x1, R3, P5 ;  /* 0x000000010d0d7824 */ /* 0x000fc800028e0603 */
[----:B------:R-:W-:Y:S01]  /*1b50*/  STL [R1+0x740], R15 ;  /* 0x0007400f01007387 */ /* 0x000fe20000100800 */
[----:B--2---:R-:W-:-:S03]  /*1b60*/  IADD3 R0, P6, R7, R5, RZ ;  /* 0x0000000507007210 */ /* 0x004fc60007fde0ff */
[----:B------:R1:W-:Y:S04]  /*1b70*/  STL [R1+0x290], R14 ;  /* 0x0002900e01007387 */ /* 0x0003e80000100800 */
[----:B------:R2:W-:Y:S01]  /*1b80*/  STL [R1+0x74c], R0 ;  /* 0x00074c0001007387 */ /* 0x0005e20000100800 */
[----:B-1----:R-:W-:-:S03]  /*1b90*/  IADD3 R14, P5, R2, R6, RZ ;  /* 0x00000006020e7210 */ /* 0x002fc60007fbe0ff */
[----:B------:R1:W-:Y:S01]  /*1ba0*/  STL [R1+0x294], R13 ;  /* 0x0002940d01007387 */ /* 0x0003e20000100800 */
[----:B--2---:R-:W-:-:S03]  /*1bb0*/  IMAD.X R0, R12, 0x1, R4, P4 ;  /* 0x000000010c007824 */ /* 0x004fc600020e0604 */
[----:B------:R-:W-:Y:S01]  /*1bc0*/  STL [R1+0x750], R14 ;  /* 0x0007500e01007387 */ /* 0x000fe20000100800 */
[----:B------:R-:W-:-:S03]  /*1bd0*/  SHF.R.S32.HI R10, RZ, 0x1f, R8 ;  /* 0x0000001fff0a7819 */ /* 0x000fc60000011408 */
[----:B------:R2:W-:Y:S01]  /*1be0*/  STL [R1+0x29c], R0 ;  /* 0x00029c0001007387 */ /* 0x0005e20000100800 */
[----:B-1----:R-:W-:-:S05]  /*1bf0*/  IADD3 R13, P4, R2, R5, RZ ;  /* 0x00000005020d7210 */ /* 0x002fca0007f9e0ff */
[----:B------:R1:W-:Y:S01]  /*1c00*/  STL [R1+0x748], R13 ;  /* 0x0007480d01007387 */ /* 0x0003e20000100800 */
[----:B--2---:R-:W-:Y:S02]  /*1c10*/  IMAD.X R0, R12, 0x1, R3, P3 ;  /* 0x000000010c007824 */ /* 0x004fe400018e0603 */
[C---:B------:R-:W-:Y:S01]  /*1c20*/  IMAD.X R12, R10.reuse, 0x1, R4, P2 ;  /* 0x000000010a0c7824 */ /* 0x040fe200010e0604 */
[----:B------:R-:W-:Y:S02]  /*1c30*/  SHF.R.S32.HI R8, RZ, 0x1f, R7 ;  /* 0x0000001fff087819 */ /* 0x000fe40000011407 */
[----:B------:R2:W-:Y:S01]  /*1c40*/  STL [R1+0x2a4], R0 ;  /* 0x0002a40001007387 */ /* 0x0005e20000100800 */
[----:B-1----:R-:W-:Y:S01]  /*1c50*/  IADD3 R13, P3, R11, R6, RZ ;  /* 0x000000060b0d7210 */ /* 0x002fe20007f7e0ff */
[----:B------:R-:W-:-:S04]  /*1c60*/  IMAD.X R10, R10, 0x1, R3, P1 ;  /* 0x000000010a0a7824 */ /* 0x000fc800008e0603 */
[----:B------:R-:W-:Y:S01]  /*1c70*/  STL [R1+0x744], R13 ;  /* 0x0007440d01007387 */ /* 0x000fe20000100800 */
[----:B--2---:R-:W-:-:S03]  /*1c80*/  IADD3 R0, P2, R11, R5, RZ ;  /* 0x000000050b007210 */ /* 0x004fc60007f5e0ff */
[----:B------:R1:W-:Y:S04]  /*1c90*/  STL [R1+0x2ac], R12 ;  /* 0x0002ac0c01007387 */ /* 0x0003e80000100800 */
[----:B------:R2:W-:Y:S01]  /*1ca0*/  STL [R1+0x738], R0 ;  /* 0x0007380001007387 */ /* 0x0005e20000100800 */
[----:B------:R-:W-:Y:S02]  /*1cb0*/  SHF.R.S32.HI R7, RZ, 0x1f, R2 ;  /* 0x0000001fff077819 */ /* 0x000fe40000011402 */
[----:B-1----:R-:W-:Y:S01]  /*1cc0*/  IADD3 R12, P1, R9, R6, RZ ;  /* 0x00000006090c7210 */ /* 0x002fe20007f3e0ff */
[----:B------:R1:W-:Y:S01]  /*1cd0*/  STL [R1+0x2b4], R10 ;  /* 0x0002b40a01007387 */ /* 0x0003e20000100800 */
[----:B--2---:R-:W-:-:S03]  /*1ce0*/  IMAD.X R0, R8, 0x1, R4, P0 ;  /* 0x0000000108007824 */ /* 0x004fc600000e0604 */
[----:B------:R-:W-:Y:S04]  /*1cf0*/  STL [R1+0x73c], R12 ;  /* 0x00073c0c01007387 */ /* 0x000fe80000100800 */
[----:B------:R2:W-:Y:S01]  /*1d00*/  STL [R1+0x2bc], R0 ;  /* 0x0002bc0001007387 */ /* 0x0005e20000100800 */
[----:B-1----:R-:W-:-:S05]  /*1d10*/  IADD3 R10, P0, R9, R5, RZ ;  /* 0x00000005090a7210 */ /* 0x002fca0007f1e0ff */
[----:B------:R1:W-:Y:S01]  /*1d20*/  STL [R1+0x72c], R10 ;  /* 0x00072c0a01007387 */ /* 0x0003e20000100800 */
[----:B--2---:R-:W-:Y:S01]  /*1d30*/  IMAD.X R0, R8, 0x1, R3, P6 ;  /* 0x0000000108007824 */ /* 0x004fe200030e0603 */
[----:B------:R-:W-:Y:S02]  /*1d40*/  IADD3 R8, P6, R16, R6, RZ ;  /* 0x0000000610087210 */ /* 0x000fe40007fde0ff */
[----:B------:R-:W-:Y:S02]  /*1d50*/  SHF.R.S32.HI R2, RZ, 0x1f, R11 ;  /* 0x0000001fff027819 */ /* 0x000fe4000001140b */
[----:B------:R2:W-:Y:S01]  /*1d60*/  STL [R1+0x6e0], R0 ;  /* 0x0006e00001007387 */ /* 0x0005e20000100800 */
[----:B-1----:R-:W-:-:S03]  /*1d70*/  IMAD.X R10, R7, 0x1, R4, P5 ;  /* 0x00000001070a7824 */ /* 0x002fc600028e0604 */
[----:B------:R-:W-:Y:S04]  /*1d80*/  STL [R1+0x730], R8 ;  /* 0x0007300801007387 */ /* 0x000fe80000100800 */
[----:B------:R1:W-:Y:S01]  /*1d90*/  STL [R1+0x6e4], R10 ;  /* 0x0006e40a01007387 */ /* 0x0003e20000100800 */
[----:B--2---:R-:W-:-:S05]  /*1da0*/  IADD3 R0, P5, R16, R5, RZ ;  /* 0x0000000510007210 */ /* 0x004fca0007fbe0ff */
[----:B------:R2:W-:Y:S01]  /*1db0*/  STL [R1+0x734], R0 ;  /* 0x0007340001007387 */ /* 0x0005e20000100800 */
[----:B-1----:R-:W-:Y:S01]  /*1dc0*/  IMAD.X R10, R7, 0x1, R3, P4 ;  /* 0x00000001070a7824 */ /* 0x002fe200020e0603 */
[----:B------:R-:W-:-:S04]  /*1dd0*/  IADD3 R7, P4, R17, R6, RZ ;  /* 0x0000000611077210 */ /* 0x000fc80007f9e0ff */
[----:B------:R1:W-:Y:S01]  /*1de0*/  STL [R1+0x6e8], R10 ;  /* 0x0006e80a01007387 */ /* 0x0003e20000100800 */
[----:B--2---:R-:W-:Y:S01]  /*1df0*/  IMAD.X R0, R2, 0x1, R4, P3 ;  /* 0x0000000102007824 */ /* 0x004fe200018e0604 */
[----:B------:R-:W-:Y:S02]  /*1e00*/  SHF.R.S32.HI R11, RZ, 0x1f, R9 ;  /* 0x0000001fff0b7819 */ /* 0x000fe40000011409 */
[----:B------:R-:W-:Y:S04]  /*1e10*/  STL [R1+0x724], R7 ;  /* 0x0007240701007387 */ /* 0x000fe80000100800 */
[----:B------:R2:W-:Y:S01]  /*1e20*/  STL [R1+0x720], R0 ;  /* 0x0007200001007387 */ /* 0x0005e20000100800 */
[----:B-1----:R-:W-:-:S05]  /*1e30*/  IADD3 R10, P3, R17, R5, RZ ;  /* 0x00000005110a7210 */ /* 0x002fca0007f7e0ff */
[----:B------:R1:W-:Y:S01]  /*1e40*/  STL [R1+0x728], R10 ;  /* 0x0007280a01007387 */ /* 0x0003e20000100800 */
[----:B--2---:R-:W-:Y:S02]  /*1e50*/  IMAD.X R0, R2, 0x1, R3, P2 ;  /* 0x0000000102007824 */ /* 0x004fe400010e0603 */
[----:B------:R-:W-:Y:S01]  /*1e60*/  IMAD.X R2, R11, 0x1, R4, P1 ;  /* 0x000000010b027824 */ /* 0x000fe200008e0604 */
[----:B------:R-:W-:Y:S02]  /*1e70*/  SHF.R.S32.HI R9, RZ, 0x1f, R16 ;  /* 0x0000001fff097819 */ /* 0x000fe40000011410 */
[----:B------:R2:W-:Y:S01]  /*1e80*/  STL [R1+0x6ec], R0 ;  /* 0x0006ec0001007387 */ /* 0x0005e20000100800 */
[----:B-1----:R-:W-:-:S05]  /*1e90*/  IADD3 R10, P2, R25, R6, RZ ;  /* 0x00000006190a7210 */ /* 0x002fca0007f5e0ff */
[----:B------:R-:W-:Y:S01]  /*1ea0*/  STL [R1+0x708], R10 ;  /* 0x0007080a01007387 */ /* 0x000fe20000100800 */
[----:B--2---:R-:W-:-:S03]  /*1eb0*/  IADD3 R0, P1, R25, R5, RZ ;  /* 0x0000000519007210 */ /* 0x004fc60007f3e0ff */
[----:B------:R1:W-:Y:S04]  /*1ec0*/  STL [R1+0x6f0], R2 ;  /* 0x0006f00201007387 */ /* 0x0003e80000100800 */
[----:B------:R2:W-:Y:S01]  /*1ed0*/  STL [R1+0x70c], R0 ;  /* 0x00070c0001007387 */ /* 0x0005e20000100800 */
[----:B-1----:R-:W-:Y:S01]  /*1ee0*/  IMAD.X R2, R11, 0x1, R3, P0 ;  /* 0x000000010b027824 */ /* 0x002fe200000e0603 */
[----:B------:R-:W-:Y:S01]  /*1ef0*/  IADD3 R10, P0, R26, R6, RZ ;  /* 0x000000061a0a7210 */ /* 0x000fe20007f1e0ff */
[----:B--2---:R-:W-:-:S03]  /*1f00*/  IMAD.X R0, R9, 0x1, R4, P6 ;  /* 0x0000000109007824 */ /* 0x004fc600030e0604 */
[----:B------:R1:W-:Y:S01]  /*1f10*/  STL [R1+0x6f4], R2 ;  /* 0x0006f40201007387 */ /* 0x0003e20000100800 */
[----:B------:R-:W-:-:S03]  /*1f20*/  SHF.R.S32.HI R8, RZ, 0x1f, R17 ;  /* 0x0000001fff087819 */ /* 0x000fc60000011411 */
[----:B------:R-:W-:Y:S04]  /*1f30*/  STL [R1+0x710], R10 ;  /* 0x0007100a01007387 */ /* 0x000fe80000100800 */
[----:B------:R2:W-:Y:S01]  /*1f40*/  STL [R1+0x6f8], R0 ;  /* 0x0006f80001007387 */ /* 0x0005e20000100800 */
[----:B-1----:R-:W-:Y:S01]  /*1f50*/  IADD3 R2, P6, R26, R5, RZ ;  /* 0x000000051a027210 */ /* 0x002fe20007fde0ff */
[----:B--2---:R-:W-:-:S04]  /*1f60*/  IMAD.X R0, R9, 0x1, R3, P5 ;  /* 0x0000000109007824 */ /* 0x004fc800028e0603 */
[----:B------:R1:W-:Y:S01]  /*1f70*/  STL [R1+0x714], R2 ;  /* 0x0007140201007387 */ /* 0x0003e20000100800 */
[----:B------:R-:W-:-:S03]  /*1f80*/  IADD3 R9, P5, R18, R6, RZ ;  /* 0x0000000612097210 */ /* 0x000fc60007fbe0ff */
[----:B------:R2:W-:Y:S01]  /*1f90*/  STL [R1+0x6fc], R0 ;  /* 0x0006fc0001007387 */ /* 0x0005e20000100800 */
[----:B------:R-:W-:Y:S01]  /*1fa0*/  SHF.R.S32.HI R7, RZ, 0x1f, R25 ;  /* 0x0000001fff077819 */ /* 0x000fe20000011419 */
[----:B-1----:R-:W-:Y:S02]  /*1fb0*/  IMAD.X R2, R8, 0x1, R4, P4 ;  /* 0x0000000108027824 */ /* 0x002fe400020e0604 */
[----:B------:R-:W-:Y:S01]  /*1fc0*/  STL [R1+0x718], R9 ;  /* 0x0007180901007387 */ /* 0x000fe20000100800 */
[----:B--2---:R-:W-:Y:S01]  /*1fd0*/  IADD3 R0, P4, R18, R5, RZ ;  /* 0x0000000512007210 */ /* 0x004fe20007f9e0ff */
[----:B------:R-:W-:Y:S02]  /*1fe0*/  IMAD.X R8, R8, 0x1, R3, P3 ;  /* 0x0000000108087824 */ /* 0x000fe400018e0603 */
[----:B------:R1:W-:Y:S04]  /*1ff0*/  STL [R1+0x700], R2 ;  /* 0x0007000201007387 */ /* 0x0003e80000100800 */
[----:B------:R2:W-:Y:S01]  /*2000*/  STL [R1+0x71c], R0 ;  /* 0x00071c0001007387 */ /* 0x0005e20000100800 */
[----:B-1----:R-:W-:-:S03]  /*2010*/  IADD3 R2, P3, R19, R6, RZ ;  /* 0x0000000613027210 */ /* 0x002fc60007f7e0ff */
[----:B------:R-:W-:Y:S01]  /*2020*/  STL [R1+0x704], R8 ;  /* 0x0007040801007387 */ /* 0x000fe20000100800 */
[----:B--2---:R-:W-:-:S03]  /*2030*/  IMAD.X R0, R7, 0x1, R4, P2 ;  /* 0x0000000107007824 */ /* 0x004fc600010e0604 */
[----:B------:R-:W-:Y:S01]  /*2040*/  STL [R1+0x6dc], R2 ;  /* 0x0006dc0201007387 */ /* 0x000fe20000100800 */
[----:B------:R-:W-:Y:S02]  /*2050*/  IADD3 R5, P2, R19, R5, RZ ;  /* 0x0000000513057210 */ /* 0x000fe40007f5e0ff */
[----:B------:R-:W-:Y:S01]  /*2060*/  SHF.R.S32.HI R12, RZ, 0x1f, R26 ;  /* 0x0000001fff0c7819 */ /* 0x000fe2000001141a */
[----:B------:R1:W-:Y:S01]  /*2070*/  STL [R1+0x2c0], R0 ;  /* 0x0002c00001007387 */ /* 0x0003e20000100800 */
[----:B------:R-:W-:-:S03]  /*2080*/  SHF.R.S32.HI R10, RZ, 0x1f, R18 ;  /* 0x0000001fff0a7819 */ /* 0x000fc60000011412 */
[----:B------:R2:W-:Y:S01]  /*2090*/  STL [R1+0x6d8], R5 ;  /* 0x0006d80501007387 */ /* 0x0005e20000100800 */
[----:B-1----:R-:W-:Y:S01]  /*20a0*/  IMAD.X R0, R7, 0x1, R3, P1 ;  /* 0x0000000107007824 */ /* 0x002fe200008e0603 */
[----:B------:R-:W-:Y:S01]  /*20b0*/  IADD3 R6, P1, R27, UR10, RZ ;  /* 0x0000000a1b067c10 */ /* 0x000fe2000ff3e0ff */
[----:B--2---:R-:W-:-:S03]  /*20c0*/  IMAD.X R5, R12, 0x1, R4, P0 ;  /* 0x000000010c057824 */ /* 0x004fc600000e0604 */
[----:B------:R1:W-:Y:S01]  /*20d0*/  STL [R1+0x2c4], R0 ;  /* 0x0002c40001007387 */ /* 0x0003e20000100800 */
[----:B------:R-:W-:-:S03]  /*20e0*/  SHF.R.S32.HI R2, RZ, 0x1f, R19 ;  /* 0x0000001fff027819 */ /* 0x000fc60000011413 */
[----:B------:R2:W-:Y:S01]  /*20f0*/  STL [R1+0x94], R6 ;  /* 0x0000940601007387 */ /* 0x0005e20000100800 */
[----:B-1----:R-:W-:-:S03]  /*2100*/  IMAD.X R0, R12, 0x1, R3, P6 ;  /* 0x000000010c007824 */ /* 0x002fc600030e0603 */
[----:B------:R1:W-:Y:S01]  /*2110*/  STL [R1+0x2c8], R5 ;  /* 0x0002c80501007387 */ /* 0x0003e20000100800 */
[----:B--2---:R-:W-:-:S03]  /*2120*/  IMAD.X R6, R10, 0x1, R4, P5 ;  /* 0x000000010a067824 */ /* 0x004fc600028e0604 */
[----:B------:R2:W-:Y:S01]  /*2130*/  STL [R1+0x2cc], R0 ;  /* 0x0002cc0001007387 */ /* 0x0005e20000100800 */
[----:B-1----:R-:W-:-:S03]  /*2140*/  IMAD.X R5, R10, 0x1, R3, P4 ;  /* 0x000000010a057824 */ /* 0x002fc600020e0603 */
[----:B------:R-:W-:Y:S01]  /*2150*/  STL [R1+0x6d0], R6 ;  /* 0x0006d00601007387 */ /* 0x000fe20000100800 */
[----:B--2---:R-:W-:-:S03]  /*2160*/  IMAD.X R0, R2, 0x1, R4, P3 ;  /* 0x0000000102007824 */ /* 0x004fc600018e0604 */
[----:B------:R-:W-:Y:S01]  /*2170*/  STL [R1+0x6d4], R5 ;  /* 0x0006d40501007387 */ /* 0x000fe20000100800 */
[----:B------:R-:W-:-:S03]  /*2180*/  IMAD.X R2, R2, 0x1, R3, P2 ;  /* 0x0000000102027824 */ /* 0x000fc600010e0603 */
[----:B------:R1:W-:Y:S01]  /*2190*/  STL [R1+0x2d0], R0 ;  /* 0x0002d00001007387 */ /* 0x0003e20000100800 */
[----:B------:R-:W-:-:S03]  /*21a0*/  SHF.R.S32.HI R9, RZ, 0x7, R28 ;  /* 0x00000007ff097819 */ /* 0x000fc6000001141c */
[----:B------:R0:W-:Y:S01]  /*21b0*/  STL [R1+0x2d4], R2 ;  /* 0x0002d40201007387 */ /* 0x0001e20000100800 */
[----:B-1----:R-:W-:-:S05]  /*21c0*/  LEA.HI.X.SX32 R0, R27, UR11, 0x1, P1 ;  /* 0x0000000b1b007c11 */ /* 0x002fca00088f0eff */
[----:B------:R-:W-:Y:S04]  /*21d0*/  STL [R1+0x90], R0 ;  /* 0x0000900001007387 */ /* 0x000fe80000100800 */
[----:B------:R-:W2:Y:S01]  /*21e0*/  LDL R28, [R1+0x94] ;  /* 0x00009400011c7983 */ /* 0x000ea20000100800 */
[C---:B0-----:R-:W-:Y:S02]  /*21f0*/  IMAD R2, R29.reuse, 0x7f, RZ ;  /* 0x0000007f1d027824 */ /* 0x041fe400078e02ff */
[C---:B------:R-:W-:Y:S02]  /*2200*/  IMAD R3, R29.reuse, 0x7e, RZ ;  /* 0x0000007e1d037824 */ /* 0x040fe400078e02ff */
[C---:B------:R-:W-:Y:S02]  /*2210*/  IMAD R4, R29.reuse, 0x7d, RZ ;  /* 0x0000007d1d047824 */ /* 0x040fe400078e02ff */
[----:B------:R-:W-:-:S02]  /*2220*/  IMAD R5, R29, 0x7c, RZ ;  /* 0x0000007c1d057824 */ /* 0x000fc400078e02ff */
[C---:B------:R-:W-:Y:S02]  /*2230*/  IMAD R6, R29.reuse, 0x7b, RZ ;  /* 0x0000007b1d067824 */ /* 0x040fe400078e02ff */
[C---:B------:R-:W-:Y:S02]  /*2240*/  IMAD R7, R29.reuse, 0x7a, RZ ;  /* 0x0000007a1d077824 */ /* 0x040fe400078e02ff */
[----:B------:R-:W-:Y:S01]  /*2250*/  IMAD R8, R29, 0x79, RZ ;  /* 0x000000791d087824 */ /* 0x000fe200078e02ff */
[----:B--2---:R-:W-:-:S05]  /*2260*/  IADD3 R9, P4, R2, R28, RZ ;  /* 0x0000001c02097210 */ /* 0x004fca0007f9e0ff */
[----:B------:R0:W-:Y:S02]  /*2270*/  STL [R1+0x2dc], R9 ;  /* 0x0002dc0901007387 */ /* 0x0001e40000100800 */
[----:B0-----:R-:W-:-:S05]  /*2280*/  IADD3 R9, P5, R3, R28, RZ ;  /* 0x0000001c03097210 */ /* 0x001fca0007fbe0ff */
        /* <DEDUP_REMOVED lines=11> */
[----:B0-----:R-:W0:Y:S01]  /*2340*/  LDC R9, c[0x0][0x238] ;  /* 0x00008e00ff097b82 */ /* 0x001e220000000800 */
[----:B------:R-:W-:-:S05]  /*2350*/  LEA.HI.X.SX32 R2, R2, R0, 0x1, P4 ;  /* 0x0000000002027211 */ /* 0x000fca00020f0eff */
[----:B------:R1:W-:Y:S01]  /*2360*/  STL [R1+0x2d8], R2 ;  /* 0x0002d80201007387 */ /* 0x0003e20000100800 */
[----:B0-----:R-:W-:-:S05]  /*2370*/  IMAD R9, R9, 0x78, RZ ;  /* 0x0000007809097824 */ /* 0x001fca00078e02ff */
[----:B-1----:R-:W-:-:S05]  /*2380*/  IADD3 R2, P4, R9, R28, RZ ;  /* 0x0000001c09027210 */ /* 0x002fca0007f9e0ff */
[----:B------:R0:W-:Y:S02]  /*2390*/  STL [R1+0x314], R2 ;  /* 0x0003140201007387 */ /* 0x0001e40000100800 */
[----:B0-----:R-:W-:-:S05]  /*23a0*/  LEA.HI.X.SX32 R2, R3, R0, 0x1, P5 ;  /* 0x0000000003027211 */ /* 0x001fca00028f0eff */
[----:B------:R0:W-:Y:S02]  /*23b0*/  STL [R1+0x2e0], R2 ;  /* 0x0002e00201007387 */ /* 0x0001e40000100800 */
[----:B0-----:R-:W-:Y:S02]  /*23c0*/  LEA.HI.X.SX32 R2, R4, R0, 0x1, P6 ;  /* 0x0000000004027211 */ /* 0x001fe400030f0eff */
[----:B------:R-:W2:Y:S01]  /*23d0*/  LDL R4, [R1+0x94] ;  /* 0x0000940001047983 */ /* 0x000ea20000100800 */
[C---:B------:R-:W-:Y:S02]  /*23e0*/  IMAD R10, R29.reuse, 0x77, RZ ;  /* 0x000000771d0a7824 */ /* 0x040fe400078e02ff */
[----:B------:R-:W-:-:S03]  /*23f0*/  IMAD R11, R29, 0x76, RZ ;  /* 0x000000761d0b7824 */ /* 0x000fc600078e02ff */
[----:B------:R-:W-:Y:S01]  /*2400*/  IADD3 R3, P5, R10, R28, RZ ;  /* 0x0000001c0a037210 */ /* 0x000fe20007fbe0ff */
[----:B------:R-:W-:-:S04]  /*2410*/  IMAD R12, R29, 0x75, RZ ;  /* 0x000000751d0c7824 */ /* 0x000fc800078e02ff */
[----:B------:R-:W-:Y:S01]  /*2420*/  STL [R1+0x31c], R3 ;  /* 0x00031c0301007387 */ /* 0x000fe20000100800 */
[----:B------:R-:W-:-:S03]  /*2430*/  IMAD R13, R29, 0x74, RZ ;  /* 0x000000741d0d7824 */ /* 0x000fc600078e02ff */
[----:B------:R0:W-:Y:S01]  /*2440*/  STL [R1+0x2e8], R2 ;  /* 0x0002e80201007387 */ /* 0x0001e20000100800 */
[----:B------:R-:W-:Y:S01]  /*2450*/  IMAD R14, R29, 0x73, RZ ;  /* 0x000000731d0e7824 */ /* 0x000fe200078e02ff */
[----:B0-----:R-:W-:Y:S01]  /*2460*/  LEA.HI.X.SX32 R2, R5, R0, 0x1, P0 ;  /* 0x0000000005027211 */ /* 0x001fe200000f0eff */
[C---:B------:R-:W-:Y:S02]  /*2470*/  IMAD R15, R29.reuse, 0x72, RZ ;  /* 0x000000721d0f7824 */ /* 0x040fe400078e02ff */
[C---:B------:R-:W-:Y:S02]  /*2480*/  IMAD R16, R29.reuse, 0x71, RZ ;  /* 0x000000711d107824 */ /* 0x040fe400078e02ff */
[C---:B------:R-:W-:Y:S02]  /*2490*/  IMAD R17, R29.reuse, 0x70, RZ ;  /* 0x000000701d117824 */ /* 0x040fe400078e02ff */
[C---:B------:R-:W-:Y:S02]  /*24a0*/  IMAD R18, R29.reuse, 0x6f, RZ ;  /* 0x0000006f1d127824 */ /* 0x040fe400078e02ff */
[----:B------:R-:W-:-:S02]  /*24b0*/  IMAD R19, R29, 0x6e, RZ ;  /* 0x0000006e1d137824 */ /* 0x000fc400078e02ff */
[C---:B------:R-:W-:Y:S02]  /*24c0*/  IMAD R20, R29.reuse, 0x6d, RZ ;  /* 0x0000006d1d147824 */ /* 0x040fe400078e02ff */
[C---:B------:R-:W-:Y:S02]  /*24d0*/  IMAD R21, R29.reuse, 0x6c, RZ ;  /* 0x0000006c1d157824 */ /* 0x040fe400078e02ff */
[C---:B------:R-:W-:Y:S02]  /*24e0*/  IMAD R22, R29.reuse, 0x6b, RZ ;  /* 0x0000006b1d167824 */ /* 0x040fe400078e02ff */
[C---:B------:R-:W-:Y:S02]  /*24f0*/  IMAD R23, R29.reuse, 0x6a, RZ ;  /* 0x0000006a1d177824 */ /* 0x040fe400078e02ff */
[C---:B------:R-:W-:Y:S02]  /*2500*/  IMAD R24, R29.reuse, 0x69, RZ ;  /* 0x000000691d187824 */ /* 0x040fe400078e02ff */
[----:B------:R-:W-:-:S02]  /*2510*/  IMAD R25, R29, 0x68, RZ ;  /* 0x000000681d197824 */ /* 0x000fc400078e02ff */
[C---:B------:R-:W-:Y:S02]  /*2520*/  IMAD R26, R29.reuse, 0x67, RZ ;  /* 0x000000671d1a7824 */ /* 0x040fe400078e02ff */
[C---:B------:R-:W-:Y:S02]  /*2530*/  IMAD R27, R29.reuse, 0x66, RZ ;  /* 0x000000661d1b7824 */ /* 0x040fe400078e02ff */
[----:B------:R-:W-:Y:S01]  /*2540*/  IMAD R29, R29, 0x65, RZ ;  /* 0x000000651d1d7824 */ /* 0x000fe200078e02ff */
[-C--:B--2---:R-:W-:Y:S02]  /*2550*/  IADD3 R3, P6, R11, R4.reuse, RZ ;  /* 0x000000040b037210 */ /* 0x084fe40007fde0ff */
[----:B------:R-:W-:-:S03]  /*2560*/  IADD3 R5, P0, R12, R4, RZ ;  /* 0x000000040c057210 */ /* 0x000fc60007f1e0ff */
[----:B------:R0:W-:Y:S04]  /*2570*/  STL [R1+0x324], R3 ;  /* 0x0003240301007387 */ /* 0x0001e80000100800 */
[----:B------:R1:W-:Y:S01]  /*2580*/  STL [R1+0x2f0], R2 ;  /* 0x0002f00201007387 */ /* 0x0003e20000100800 */
[----:B0-----:R-:W-:-:S03]  /*2590*/  LEA.HI.X.SX32 R3, R6, R0, 0x1, P1 ;  /* 0x0000000006037211 */ /* 0x001fc600008f0eff */
[----:B------:R0:W-:Y:S01]  /*25a0*/  STL [R1+0x32c], R5 ;  /* 0x00032c0501007387 */ /* 0x0001e20000100800 */
[----:B-1----:R-:W-:-:S03]  /*25b0*/  IADD3 R2, P1, R13, R4, RZ ;  /* 0x000000040d027210 */ /* 0x002fc60007f3e0ff */
[----:B------:R1:W-:Y:S04]  /*25c0*/  STL [R1+0x2f8], R3 ;  /* 0x0002f80301007387 */ /* 0x0003e80000100800 */
[----:B------:R2:W-:Y:S01]  /*25d0*/  STL [R1+0x334], R2 ;  /* 0x0003340201007387 */ /* 0x0005e20000100800 */
[----:B0-----:R-:W-:Y:S02]  /*25e0*/  LEA.HI.X.SX32 R5, R7, R0, 0x1, P2 ;  /* 0x0000000007057211 */ /* 0x001fe400010f0eff */
[----:B-1----:R-:W-:-:S03]  /*25f0*/  IADD3 R3, P2, R14, R4, RZ ;  /* 0x000000040e037210 */ /* 0x002fc60007f5e0ff */
[----:B------:R0:W-:Y:S01]  /*2600*/  STL [R1+0x300], R5 ;  /* 0x0003000501007387 */ /* 0x0001e20000100800 */
[----:B--2---:R-:W-:-:S03]  /*2610*/  LEA.HI.X.SX32 R2, R8, R0, 0x1, P3 ;  /* 0x0000000008027211 */ /* 0x004fc600018f0eff */
[----:B------:R1:W-:Y:S04]  /*2620*/  STL [R1+0x33c], R3 ;  /* 0x00033c0301007387 */ /* 0x0003e80000100800 */
[----:B------:R2:W-:Y:S01]  /*2630*/  STL [R1+0x308], R2 ;  /* 0x0003080201007387 */ /* 0x0005e20000100800 */
[----:B0-----:R-:W-:Y:S02]  /*2640*/  IADD3 R5, P3, R15, R4, RZ ;  /* 0x000000040f057210 */ /* 0x001fe40007f7e0ff */
[----:B-1----:R-:W-:-:S03]  /*2650*/  LEA.HI.X.SX32 R3, R9, R0, 0x1, P4 ;  /* 0x0000000009037211 */ /* 0x002fc600020f0eff */
[----:B------:R0:W-:Y:S01]  /*2660*/  STL [R1+0x344], R5 ;  /* 0x0003440501007387 */ /* 0x0001e20000100800 */
[----:B--2---:R-:W-:-:S03]  /*2670*/  IADD3 R2, P4, R16, R4, RZ ;  /* 0x0000000410027210 */ /* 0x004fc60007f9e0ff */
        /* <DEDUP_REMOVED lines=21> */
[----:B-1----:R-:W-:Y:S02]  /*27d0*/  LEA.HI.X.SX32 R3, R15, R0, 0x1, P3 ;  /* 0x000000000f037211 */ /* 0x002fe400018f0eff */
[----:B--2---:R-:W-:Y:S01]  /*27e0*/  IADD3 R2, P3, R22, R4, RZ ;  /* 0x0000000416027210 */ /* 0x004fe20007f7e0ff */
[----:B------:R0:W-:Y:S04]  /*27f0*/  STL [R1+0x374], R5 ;  /* 0x0003740501007387 */ /* 0x0001e80000100800 */
[----:B------:R1:W-:Y:S04]  /*2800*/  STL [R1+0x37c], R2 ;  /* 0x00037c0201007387 */ /* 0x0003e80000100800 */
[----:B------:R2:W-:Y:S01]  /*2810*/  STL [R1+0x340], R3 ;  /* 0x0003400301007387 */ /* 0x0005e20000100800 */
[----:B0-----:R-:W-:-:S02]  /*2820*/  LEA.HI.X.SX32 R5, R16, R0, 0x1, P4 ;  /* 0x0000000010057211 */ /* 0x001fc400020f0eff */
[----:B-1----:R-:W-:Y:S02]  /*2830*/  LEA.HI.X.SX32 R2, R17, R0, 0x1, P5 ;  /* 0x0000000011027211 */ /* 0x002fe400028f0eff */
[-C--:B--2---:R-:W-:Y:S01]  /*2840*/  IADD3 R3, P4, R23, R4.reuse, RZ ;  /* 0x0000000417037210 */ /* 0x084fe20007f9e0ff */
[----:B------:R0:W-:Y:S04]  /*2850*/  STL [R1+0x348], R5 ;  /* 0x0003480501007387 */ /* 0x0001e80000100800 */
[----:B------:R1:W-:Y:S04]  /*2860*/  STL [R1+0x384], R3 ;  /* 0x0003840301007387 */ /* 0x0003e80000100800 */
[----:B------:R2:W-:Y:S01]  /*2870*/  STL [R1+0x350], R2 ;  /* 0x0003500201007387 */ /* 0x0005e20000100800 */
[----:B0-----:R-:W-:-:S02]  /*2880*/  IADD3 R5, P5, R24, R4, RZ ;  /* 0x0000000418057210 */ /* 0x001fc40007fbe0ff */
[----:B-1----:R-:W-:-:S03]  /*2890*/  LEA.HI.X.SX32 R3, R18, R0, 0x1, P6 ;  /* 0x0000000012037211 */ /* 0x002fc600030f0eff */
[----:B------:R-:W-:Y:S01]  /*28a0*/  STL [R1+0x38c], R5 ;  /* 0x00038c0501007387 */ /* 0x000fe20000100800 */
[----:B--2---:R-:W-:-:S03]  /*28b0*/  IADD3 R2, P6, R25, R4, RZ ;  /* 0x0000000419027210 */ /* 0x004fc60007fde0ff */
[----:B------:R-:W-:Y:S04]  /*28c0*/  STL [R1+0x358], R3 ;  /* 0x0003580301007387 */ /* 0x000fe80000100800 */
[----:B------:R0:W-:Y:S02]  /*28d0*/  STL [R1+0x394], R2 ;  /* 0x0003940201007387 */ /* 0x0001e40000100800 */
[----:B0-----:R-:W0:Y:S01]  /*28e0*/  LDC R2, c[0x0][0x238] ;  /* 0x00008e00ff027b82 */ /* 0x001e220000000800 */
[----:B------:R-:W-:Y:S02]  /*28f0*/  LEA.HI.X.SX32 R5, R19, R0, 0x1, P0 ;  /* 0x0000000013057211 */ /* 0x000fe400000f0eff */
[----:B------:R-:W-:Y:S02]  /*2900*/  IADD3 R3, P0, R26, R4, RZ ;  /* 0x000000041a037210 */ /* 0x000fe40007f1e0ff */
[----:B------:R-:W-:Y:S01]  /*2910*/  LEA.HI.X.SX32 R6, R20, R0, 0x1, P1 ;  /* 0x0000000014067211 */ /* 0x000fe200008f0eff */
[----:B------:R-:W-:Y:S04]  /*2920*/  STL [R1+0x360], R5 ;  /* 0x0003600501007387 */ /* 0x000fe80000100800 */
[----:B------:R1:W-:Y:S04]  /*2930*/  STL [R1+0x39c], R3 ;  /* 0x00039c0301007387 */ /* 0x0003e80000100800 */
[----:B------:R2:W-:Y:S01]  /*2940*/  STL [R1+0x368], R6 ;  /* 0x0003680601007387 */ /* 0x0005e20000100800 */
[----:B-1----:R-:W-:-:S02]  /*2950*/  IADD3 R3, P1, R27, R4, RZ ;  /* 0x000000041b037210 */ /* 0x002fc40007f3e0ff */
[----:B------:R-:W-:-:S03]  /*2960*/  LEA.HI.X.SX32 R5, R21, R0, 0x1, P2 ;  /* 0x0000000015057211 */ /* 0x000fc600010f0eff */
[----:B------:R1:W-:Y:S01]  /*2970*/  STL [R1+0x3a4], R3 ;  /* 0x0003a40301007387 */ /* 0x0003e20000100800 */
[----:B0-----:R-:W-:Y:S01]  /*2980*/  IMAD R7, R2, 0x64, RZ ;  /* 0x0000006402077824 */ /* 0x001fe200078e02ff */
[----:B--2---:R-:W-:Y:S02]  /*2990*/  LEA.HI.X.SX32 R6, R22, R0, 0x1, P3 ;  /* 0x0000000016067211 */ /* 0x004fe400018f0eff */
[----:B------:R0:W-:Y:S01]  /*29a0*/  STL [R1+0x370], R5 ;  /* 0x0003700501007387 */ /* 0x0001e20000100800 */
[----:B-1----:R-:W-:-:S05]  /*29b0*/  IADD3 R3, P2, R29, R4, RZ ;  /* 0x000000041d037210 */ /* 0x002fca0007f5e0ff */
[----:B------:R1:W-:Y:S01]  /*29c0*/  STL [R1+0x3ac], R3 ;  /* 0x0003ac0301007387 */ /* 0x0003e20000100800 */
[----:B0-----:R-:W-:-:S03]  /*29d0*/  IMAD R5, R2, 0x63, RZ ;  /* 0x0000006302057824 */ /* 0x001fc600078e02ff */
[----:B------:R0:W-:Y:S01]  /*29e0*/  STL [R1+0x378], R6 ;  /* 0x0003780601007387 */ /* 0x0001e20000100800 */
[----:B-1----:R-:W-:Y:S01]  /*29f0*/  IADD3 R3, P3, R7, R4, RZ ;  /* 0x0000000407037210 */ /* 0x002fe20007f7e0ff */
[----:B------:R-:W-:Y:S01]  /*2a00*/  IMAD R28, R2, 0x62, RZ ;  /* 0x00000062021c7824 */ /* 0x000fe200078e02ff */
[----:B0-----:R-:W-:-:S03]  /*2a10*/  LEA.HI.X.SX32 R6, R23, R0, 0x1, P4 ;  /* 0x0000000017067211 */ /* 0x001fc600020f0eff */
[----:B------:R0:W-:Y:S01]  /*2a20*/  STL [R1+0x3b4], R3 ;  /* 0x0003b40301007387 */ /* 0x0001e20000100800 */
[----:B------:R-:W-:-:S03]  /*2a30*/  LEA.HI.X.SX32 R8, R25, R0, 0x1, P6 ;  /* 0x0000000019087211 */ /* 0x000fc600030f0eff */
[----:B------:R1:W-:Y:S01]  /*2a40*/  STL [R1+0x380], R6 ;  /* 0x0003800601007387 */ /* 0x0003e20000100800 */
[----:B0-----:R-:W-:Y:S02]  /*2a50*/  IADD3 R3, P4, R5, R4, RZ ;  /* 0x0000000405037210 */ /* 0x001fe40007f9e0ff */
[----:B-1----:R-:W-:-:S03]  /*2a60*/  LEA.HI.X.SX32 R6, R24, R0, 0x1, P5 ;  /* 0x0000000018067211 */ /* 0x002fc600028f0eff */
[----:B------:R0:W-:Y:S04]  /*2a70*/  STL [R1+0x3bc], R3 ;  /* 0x0003bc0301007387 */ /* 0x0001e80000100800 */
[----:B------:R-:W-:Y:S01]  /*2a80*/  STL [R1+0x388], R6 ;  /* 0x0003880601007387 */ /* 0x000fe20000100800 */
[----:B0-----:R-:W-:-:S05]  /*2a90*/  IADD3 R3, P5, R28, R4, RZ ;  /* 0x000000041c037210 */ /* 0x001fca0007fbe0ff */
[----:B------:R-:W-:Y:S04]  /*2aa0*/  STL [R1+0x3c4], R3 ;  /* 0x0003c40301007387 */ /* 0x000fe80000100800 */
[----:B------:R0:W-:Y:S01]  /*2ab0*/  STL [R1+0x390], R8 ;  /* 0x0003900801007387 */ /* 0x0001e20000100800 */
[C---:B------:R-:W-:Y:S01]  /*2ac0*/  IMAD R9, R2.reuse, 0x61, RZ ;  /* 0x0000006102097824 */ /* 0x040fe200078e02ff */
[----:B0-----:R-:W0:Y:S04]  /*2ad0*/  LDC R8, c[0x0][0x238] ;  /* 0x00008e00ff087b82 */ /* 0x001e280000000800 */
[----:B------:R-:W-:Y:S01]  /*2ae0*/  IADD3 R6, P6, R9, R4, RZ ;  /* 0x0000000409067210 */ /* 0x000fe20007fde0ff */
[----:B------:R-:W-:-:S02]  /*2af0*/  IMAD R3, R2, 0x60, RZ ;  /* 0x0000006002037824 */ /* 0x000fc400078e02ff */
[----:B------:R-:W-:Y:S02]  /*2b00*/  IMAD R11, R2, 0x5f, RZ ;  /* 0x0000005f020b7824 */ /* 0x000fe400078e02ff */
[----:B------:R1:W-:Y:S01]  /*2b10*/  STL [R1+0x3cc], R6 ;  /* 0x0003cc0601007387 */ /* 0x0003e20000100800 */
[----:B------:R-:W-:Y:S02]  /*2b20*/  LEA.HI.X.SX32 R2, R27, R0, 0x1, P1 ;  /* 0x000000001b027211 */ /* 0x000fe400008f0eff */
[----:B------:R-:W-:Y:S02]  /*2b30*/  IADD3 R12, P1, R11, R4, RZ ;  /* 0x000000040b0c7210 */ /* 0x000fe40007f3e0ff */
[----:B-1----:R-:W-:Y:S02]  /*2b40*/  LEA.HI.X.SX32 R6, R26, R0, 0x1, P0 ;  /* 0x000000001a067211 */ /* 0x002fe400000f0eff */
[----:B------:R-:W-:-:S03]  /*2b50*/  IADD3 R10, P0, R3, R4, RZ ;  /* 0x00000004030a7210 */ /* 0x000fc60007f1e0ff */
[----:B------:R0:W-:Y:S04]  /*2b60*/  STL [R1+0x398], R6 ;  /* 0x0003980601007387 */ /* 0x0001e80000100800 */
[----:B------:R1:W-:Y:S01]  /*2b70*/  STL [R1+0x3d4], R10 ;  /* 0x0003d40a01007387 */ /* 0x0003e20000100800 */
[----:B0-----:R-:W-:-:S03]  /*2b80*/  IMAD R6, R8, 0x5e, RZ ;  /* 0x0000005e08067824 */ /* 0x001fc600078e02ff */
[----:B------:R0:W-:Y:S01]  /*2b90*/  STL [R1+0x3a0], R2 ;  /* 0x0003a00201007387 */ /* 0x0001e20000100800 */
[----:B-1----:R-:W-:-:S03]  /*2ba0*/  LEA.HI.X.SX32 R10, R29, R0, 0x1, P2 ;  /* 0x000000001d0a7211 */ /* 0x002fc600010f0eff */
[----:B------:R1:W-:Y:S04]  /*2bb0*/  STL [R1+0x3dc], R12 ;  /* 0x0003dc0c01007387 */ /* 0x0003e80000100800 */
[----:B------:R2:W-:Y:S01]  /*2bc0*/  STL [R1+0x3a8], R10 ;  /* 0x0003a80a01007387 */ /* 0x0005e20000100800 */
[----:B0-----:R-:W-:Y:S01]  /*2bd0*/  IMAD R2, R8, 0x5d, RZ ;  /* 0x0000005d08027824 */ /* 0x001fe200078e02ff */
[----:B-1----:R-:W-:Y:S02]  /*2be0*/  IADD3 R12, P2, R6, R4, RZ ;  /* 0x00000004060c7210 */ /* 0x002fe40007f5e0ff */
[----:B--2---:R-:W-:-:S03]  /*2bf0*/  LEA.HI.X.SX32 R10, R7, R0, 0x1, P3 ;  /* 0x00000000070a7211 */ /* 0x004fc600018f0eff */
[----:B------:R0:W-:Y:S01]  /*2c00*/  STL [R1+0x3e4], R12 ;  /* 0x0003e40c01007387 */ /* 0x0001e20000100800 */
[----:B------:R-:W-:-:S03]  /*2c10*/  IMAD R7, R8, 0x5c, RZ ;  /* 0x0000005c08077824 */ /* 0x000fc600078e02ff */
[----:B------:R1:W-:Y:S01]  /*2c20*/  STL [R1+0x3b0], R10 ;  /* 0x0003b00a01007387 */ /* 0x0003e20000100800 */
[----:B0-----:R-:W-:Y:S02]  /*2c30*/  IADD3 R12, P3, R2, R4, RZ ;  /* 0x00000004020c7210 */ /* 0x001fe40007f7e0ff */
[----:B-1----:R-:W-:Y:S01]  /*2c40*/  LEA.HI.X.SX32 R10, R5, R0, 0x1, P4 ;  /* 0x00000000050a7211 */ /* 0x002fe200020f0eff */
[----:B------:R-:W-:Y:S02]  /*2c50*/  IMAD R5, R8, 0x5b, RZ ;  /* 0x0000005b08057824 */ /* 0x000fe400078e02ff */
[----:B------:R0:W-:Y:S04]  /*2c60*/  STL [R1+0x3ec], R12 ;  /* 0x0003ec0c01007387 */ /* 0x0001e80000100800 */
[----:B------:R1:W-:Y:S01]  /*2c70*/  STL [R1+0x3b8], R10 ;  /* 0x0003b80a01007387 */ /* 0x0003e20000100800 */
[----:B0-----:R-:W-:-:S02]  /*2c80*/  IADD3 R12, P4, R7, R4, RZ ;  /* 0x00000004070c7210 */ /* 0x001fc40007f9e0ff */
[----:B-1----:R-:W-:Y:S01]  /*2c90*/  LEA.HI.X.SX32 R10, R28, R0, 0x1, P5 ;  /* 0x000000001c0a7211 */ /* 0x002fe200028f0eff */
[----:B------:R-:W-:Y:S01]  /*2ca0*/  IMAD R28, R8, 0x5a, RZ ;  /* 0x0000005a081c7824 */ /* 0x000fe200078e02ff */
[----:B------:R-:W-:Y:S01]  /*2cb0*/  IADD3 R13, P5, R5, R4, RZ ;  /* 0x00000004050d7210 */ /* 0x000fe20007fbe0ff */
[----:B------:R0:W-:Y:S04]  /*2cc0*/  STL [R1+0x3f4], R12 ;  /* 0x0003f40c01007387 */ /* 0x0001e80000100800 */
[----:B------:R-:W-:Y:S04]  /*2cd0*/  STL [R1+0x3c0], R10 ;  /* 0x0003c00a01007387 */ /* 0x000fe80000100800 */
[----:B------:R1:W-:Y:S01]  /*2ce0*/  STL [R1+0x3fc], R13 ;  /* 0x0003fc0d01007387 */ /* 0x0003e20000100800 */
[----:B0-----:R-:W-:-:S02]  /*2cf0*/  LEA.HI.X.SX32 R12, R9, R0, 0x1, P6 ;  /* 0x00000000090c7211 */ /* 0x001fc400030f0eff */
[----:B------:R-:W-:Y:S02]  /*2d00*/  LEA.HI.X.SX32 R9, R3, R0, 0x1, P0 ;  /* 0x0000000003097211 */ /* 0x000fe400000f0eff */
[-C--:B-1----:R-:W-:Y:S01]  /*2d10*/  IADD3 R13, P6, R28, R4.reuse, RZ ;  /* 0x000000041c0d7210 */ /* 0x082fe20007fde0ff */
[----:B------:R-:W-:Y:S04]  /*2d20*/  STL [R1+0x3c8], R12 ;  /* 0x0003c80c01007387 */ /* 0x000fe80000100800 */
[----:B------:R-:W-:Y:S04]  /*2d30*/  STL [R1+0x404], R13 ;  /* 0x0004040d01007387 */ /* 0x000fe80000100800 */
[----:B------:R0:W-:Y:S01]  /*2d40*/  STL [R1+0x3d0], R9 ;  /* 0x0003d00901007387 */ /* 0x0001e20000100800 */
[----:B------:R-:W-:Y:S01]  /*2d50*/  IMAD R10, R8, 0x59, RZ ;  /* 0x00000059080a7824 */ /* 0x000fe200078e02ff */
[----:B0-----:R-:W0:Y:S04]  /*2d60*/  LDC R9, c[0x0][0x238] ;  /* 0x00008e00ff097b82 */ /* 0x001e280000000800 */
[----:B------:R-:W-:Y:S01]  /*2d70*/  IADD3 R12, P0, R10, R4, RZ ;  /* 0x000000040a0c7210 */ /* 0x000fe20007f1e0ff */
[C---:B------:R-:W-:Y:S01]  /*2d80*/  IMAD R3, R8.reuse, 0x58, RZ ;  /* 0x0000005808037824 */ /* 0x040fe200078e02ff */
[----:B------:R-:W-:Y:S01]  /*2d90*/  LEA.HI.X.SX32 R13, R11, R0, 0x1, P1 ;  /* 0x000000000b0d7211 */ /* 0x000fe200008f0eff */
[----:B------:R-:W-:-:S02]  /*2da0*/  IMAD R11, R8, 0x57, RZ ;  /* 0x00000057080b7824 */ /* 0x000fc400078e02ff */
[----:B------:R1:W-:Y:S01]  /*2db0*/  STL [R1+0x40c], R12 ;  /* 0x00040c0c01007387 */ /* 0x0003e20000100800 */
[----:B------:R-:W-:-:S03]  /*2dc0*/  LEA.HI.X.SX32 R8, R6, R0, 0x1, P2 ;  /* 0x0000000006087211 */ /* 0x000fc600010f0eff */
[----:B------:R-:W-:Y:S01]  /*2dd0*/  STL [R1+0x3d8], R13 ;  /* 0x0003d80d01007387 */ /* 0x000fe20000100800 */
[----:B-1----:R-:W-:-:S05]  /*2de0*/  IADD3 R12, P1, R3, R4, RZ ;  /* 0x00000004030c7210 */ /* 0x002fca0007f3e0ff */
[----:B------:R1:W-:Y:S01]  /*2df0*/  STL [R1+0x414], R12 ;  /* 0x0004140c01007387 */ /* 0x0003e20000100800 */
[----:B0-----:R-:W-:-:S03]  /*2e00*/  IMAD R6, R9, 0x56, RZ ;  /* 0x0000005609067824 */ /* 0x001fc600078e02ff */
[----:B------:R0:W-:Y:S01]  /*2e10*/  STL [R1+0x3e0], R8 ;  /* 0x0003e00801007387 */ /* 0x0001e20000100800 */
[----:B-1----:R-:W-:Y:S02]  /*2e20*/  IADD3 R12, P2, R11, R4, RZ ;  /* 0x000000040b0c7210 */ /* 0x002fe40007f5e0ff */
[----:B0-----:R-:W-:-:S03]  /*2e30*/  LEA.HI.X.SX32 R8, R2, R0, 0x1, P3 ;  /* 0x0000000002087211 */ /* 0x001fc600018f0eff */
[----:B------:R0:W-:Y:S01]  /*2e40*/  STL [R1+0x41c], R12 ;  /* 0x00041c0c01007387 */ /* 0x0001e20000100800 */
[----:B------:R-:W-:-:S03]  /*2e50*/  IMAD R2, R9, 0x55, RZ ;  /* 0x0000005509027824 */ /* 0x000fc600078e02ff */
[----:B------:R1:W-:Y:S01]  /*2e60*/  STL [R1+0x3e8], R8 ;  /* 0x0003e80801007387 */ /* 0x0003e20000100800 */
[----:B0-----:R-:W-:Y:S02]  /*2e70*/  IADD3 R12, P3, R6, R4, RZ ;  /* 0x00000004060c7210 */ /* 0x001fe40007f7e0ff */
[----:B-1----:R-:W-:-:S03]  /*2e80*/  LEA.HI.X.SX32 R8, R7, R0, 0x1, P4 ;  /* 0x0000000007087211 */ /* 0x002fc600020f0eff */
        /* <DEDUP_REMOVED lines=21> */
[C---:B------:R-:W-:Y:S01]  /*2fe0*/  IMAD R8, R9.reuse, 0x51, RZ ;  /* 0x0000005109087824 */ /* 0x040fe200078e02ff */
[----:B0-----:R-:W0:Y:S04]  /*2ff0*/  LDC R10, c[0x0][0x238] ;  /* 0x00008e00ff0a7b82 */ /* 0x001e280000000800 */
[----:B------:R-:W-:Y:S01]  /*3000*/  IADD3 R12, P1, R8, R4, RZ ;  /* 0x00000004080c7210 */ /* 0x000fe20007f3e0ff */
[----:B------:R-:W-:Y:S01]  /*3010*/  IMAD R3, R9, 0x50, RZ ;  /* 0x0000005009037824 */ /* 0x000fe200078e02ff */
        /* <DEDUP_REMOVED lines=81> */
[C---:B------:R-:W-:Y:S01]  /*3530*/  IMAD.SHL.U32 R3, R8.reuse, 0x40, RZ ;  /* 0x0000004008037824 */ /* 0x040fe200078e00ff */
        /* <DEDUP_REMOVED lines=133> */
[-C--:B------:R-:W-:Y:S02]  /*3d90*/  LEA.HI.X.SX32 R7, R7, R0.reuse, 0x1, P3 ;  /* 0x0000000007077211 */ /* 0x080fe400018f0eff */
[----:B0-----:R-:W-:Y:S01]  /*3da0*/  LEA.HI.X.SX32 R8, R2, R0, 0x1, P2 ;  /* 0x0000000002087211 */ /* 0x001fe200010f0eff */
[----:B------:R0:W-:Y:S01]  /*3db0*/  STL [R1+0x59c], R12 ;  /* 0x00059c0c01007387 */ /* 0x0001e20000100800 */
[----:B------:R-:W-:-:S03]  /*3dc0*/  IMAD R2, R9, 0x25, RZ ;  /* 0x0000002509027824 */ /* 0x000fc600078e02ff */
[----:B------:R1:W-:Y:S01]  /*3dd0*/  STL [R1+0x568], R8 ;  /* 0x0005680801007387 */ /* 0x0003e20000100800 */
[----:B0-----:R-:W-:-:S05]  /*3de0*/  IADD3 R12, P2, R6, R4, RZ ;  /* 0x00000004060c7210 */ /* 0x001fca0007f5e0ff */
[----:B------:R0:W-:Y:S01]  /*3df0*/  STL [R1+0x5a4], R12 ;  /* 0x0005a40c01007387 */ /* 0x0001e20000100800 */
[----:B-1----:R-:W-:-:S03]  /*3e00*/  IMAD R8, R9, 0x24, RZ ;  /* 0x0000002409087824 */ /* 0x002fc600078e02ff */
        /* <DEDUP_REMOVED lines=22> */
[----:B------:R-:W-:Y:S01]  /*3f70*/  IMAD.SHL.U32 R3, R9, 0x20, RZ ;  /* 0x0000002009037824 */ /* 0x000fe200078e00ff */
        /* <DEDUP_REMOVED lines=12> */
[----:B------:R-:W-:Y:S01]  /*4040*/  IMAD R2, R10, 0x1d, RZ ;  /* 0x0000001d0a027824 */ /* 0x000fe200078e02ff */
[----:B------:R-:W-:Y:S02]  /*4050*/  LEA.HI.X.SX32 R8, R8, R0, 0x1, P4 ;  /* 0x0000000008087211 */ /* 0x000fe400020f0eff */
[----:B------:R1:W-:Y:S01]  /*4060*/  STL [R1+0x5a8], R9 ;  /* 0x0005a80901007387 */ /* 0x0003e20000100800 */
[----:B0-----:R-:W-:Y:S02]  /*4070*/  IADD3 R12, P3, R6, R4, RZ ;  /* 0x00000004060c7210 */ /* 0x001fe40007f7e0ff */
[----:B------:R-:W-:-:S03]  /*4080*/  LEA.HI.X.SX32 R5, R5, R0, 0x1, P5 ;  /* 0x0000000005057211 */ /* 0x000fc600028f0eff */
[----:B------:R0:W-:Y:S01]  /*4090*/  STL [R1+0x5e4], R12 ;  /* 0x0005e40c01007387 */ /* 0x0001e20000100800 */
[----:B-1----:R-:W-:-:S03]  /*40a0*/  IMAD R9, R10, 0x1c, RZ ;  /* 0x0000001c0a097824 */ /* 0x002fc600078e02ff */
[----:B------:R1:W-:Y:S01]  /*40b0*/  STL [R1+0x5b0], R8 ;  /* 0x0005b00801007387 */ /* 0x0003e20000100800 */
[----:B0-----:R-:W-:Y:S01]  /*40c0*/  IADD3 R12, P4, R2, R4, RZ ;  /* 0x00000004020c7210 */ /* 0x001fe20007f9e0ff */
[----:B-1----:R-:W-:-:S04]  /*40d0*/  IMAD R8, R10, 0x1b, RZ ;  /* 0x0000001b0a087824 */ /* 0x002fc800078e02ff */
[----:B------:R0:W-:Y:S04]  /*40e0*/  STL [R1+0x5ec], R12 ;  /* 0x0005ec0c01007387 */ /* 0x0001e80000100800 */
[----:B------:R1:W-:Y:S01]  /*40f0*/  STL [R1+0x5b8], R5 ;  /* 0x0005b80501007387 */ /* 0x0003e20000100800 */
[----:B0-----:R-:W-:Y:S02]  /*4100*/  IADD3 R12, P5, R9, R4, RZ ;  /* 0x00000004090c7210 */ /* 0x001fe40007fbe0ff */
        /* <DEDUP_REMOVED lines=56> */
[----:B------:R-:W-:Y:S01]  /*4490*/  IMAD.SHL.U32 R3, R7, 0x10, RZ ;  /* 0x0000001007037824 */ /* 0x000fe200078e00ff */
[----:B------:R-:W-:Y:S01]  /*44a0*/  LEA.HI.X.SX32 R11, R11, R0, 0x1, P3 ;  /* 0x000000000b0b7211 */ /* 0x000fe200018f0eff */
[----:B------:R-:W-:-:S02]  /*44b0*/  IMAD R7, R7, 0xf, RZ ;  /* 0x0000000f07077824 */ /* 0x000fc400078e02ff */
[----:B------:R1:W-:Y:S04]  /*44c0*/  STL [R1+0x64c], R12 ;  /* 0x00064c0c01007387 */ /* 0x0003e80000100800 */
[----:B------:R2:W-:Y:S01]  /*44d0*/  STL [R1+0x618], R11 ;  /* 0x0006180b01007387 */ /* 0x0005e20000100800 */
[----:B-1----:R-:W-:Y:S02]  /*44e0*/  IADD3 R12, P3, R3, R4, RZ ;  /* 0x00000004030c7210 */ /* 0x002fe40007f7e0ff */
[----:B--2---:R-:W-:-:S03]  /*44f0*/  LEA.HI.X.SX32 R11, R6, R0, 0x1, P4 ;  /* 0x00000000060b7211 */ /* 0x004fc600020f0eff */
        /* <DEDUP_REMOVED lines=10> */
[----:B------:R-:W-:Y:S01]  /*45a0*/  LEA.HI.X.SX32 R9, R9, R0, 0x1, P0 ;  /* 0x0000000009097211 */ /* 0x000fe200000f0eff */
[----:B-1----:R-:W-:Y:S02]  /*45b0*/  IMAD R11, R5, 0xc, RZ ;  /* 0x0000000c050b7824 */ /* 0x002fe400078e02ff */
[----:B------:R0:W-:Y:S04]  /*45c0*/  STL [R1+0x664], R12 ;  /* 0x0006640c01007387 */ /* 0x0001e80000100800 */
[----:B------:R1:W-:Y:S01]  /*45d0*/  STL [R1+0x630], R10 ;  /* 0x0006300a01007387 */ /* 0x0003e20000100800 */
[----:B------:R-:W-:-:S02]  /*45e0*/  IADD3 R13, P0, R11, R4, RZ ;  /* 0x000000040b0d7210 */ /* 0x000fc40007f1e0ff */
[----:B0-----:R-:W-:Y:S01]  /*45f0*/  IADD3 R12, P6, R2, R4, RZ ;  /* 0x00000004020c7210 */ /* 0x001fe20007fde0ff */
[----:B-1----:R-:W-:-:S04]  /*4600*/  IMAD R10, R5, 0xb, RZ ;  /* 0x0000000b050a7824 */ /* 0x002fc800078e02ff */
[----:B------:R0:W-:Y:S04]  /*4610*/  STL [R1+0x66c], R12 ;  /* 0x00066c0c01007387 */ /* 0x0001e80000100800 */
[----:B------:R1:W-:Y:S01]  /*4620*/  STL [R1+0x638], R9 ;  /* 0x0006380901007387 */ /* 0x0003e20000100800 */
[----:B0-----:R-:W-:-:S03]  /*4630*/  LEA.HI.X.SX32 R12, R28, R0, 0x1, P1 ;  /* 0x000000001c0c7211 */ /* 0x001fc600008f0eff */
[----:B------:R0:W-:Y:S01]  /*4640*/  STL [R1+0x674], R13 ;  /* 0x0006740d01007387 */ /* 0x0001e20000100800 */
[----:B-1----:R-:W-:-:S03]  /*4650*/  IMAD R9, R5, 0xa, RZ ;  /* 0x0000000a05097824 */ /* 0x002fc600078e02ff */
[----:B------:R1:W-:Y:S01]  /*4660*/  STL [R1+0x640], R12 ;  /* 0x0006400c01007387 */ /* 0x0003e20000100800 */
[----:B------:R-:W-:Y:S02]  /*4670*/  LEA.HI.X.SX32 R3, R3, R0, 0x1, P3 ;  /* 0x0000000003037211 */ /* 0x000fe400018f0eff */
[----:B0-----:R-:W-:Y:S02]  /*4680*/  IADD3 R13, P1, R10, R4, RZ ;  /* 0x000000040a0d7210 */ /* 0x001fe40007f3e0ff */
[----:B-1----:R-:W-:Y:S02]  /*4690*/  LEA.HI.X.SX32 R12, R8, R0, 0x1, P2 ;  /* 0x00000000080c7211 */ /* 0x002fe400010f0eff */
[-C--:B------:R-:W-:Y:S01]  /*46a0*/  IADD3 R8, P2, R9, R4.reuse, RZ ;  /* 0x0000000409087210 */ /* 0x080fe20007f5e0ff */
[----:B------:R-:W-:Y:S04]  /*46b0*/  STL [R1+0x67c], R13 ;  /* 0x00067c0d01007387 */ /* 0x000fe80000100800 */
        /* <DEDUP_REMOVED lines=9> */
[----:B------:R1:W-:Y:S01]  /*4750*/  STL [R1+0x68c], R12 ;  /* 0x00068c0c01007387 */ /* 0x0003e20000100800 */
[----:B------:R-:W-:-:S03]  /*4760*/  LEA.HI.X.SX32 R6, R6, R0, 0x1, P5 ;  /* 0x0000000006067211 */ /* 0x000fc600028f0eff */
[----:B------:R0:W-:Y:S01]  /*4770*/  STL [R1+0x658], R7 ;  /* 0x0006580701007387 */ /* 0x0001e20000100800 */
        /* <DEDUP_REMOVED lines=10> */
[----:B0-----:R-:W-:Y:S01]  /*4820*/  IADD3 R12, P6, R7, R4, RZ ;  /* 0x00000004070c7210 */ /* 0x001fe20007fde0ff */
[----:B-1----:R-:W-:-:S04]  /*4830*/  IMAD.SHL.U32 R6, R3, 0x4, RZ ;  /* 0x0000000403067824 */ /* 0x002fc800078e00ff */
[----:B------:R0:W-:Y:S01]  /*4840*/  STL [R1+0x6a4], R12 ;  /* 0x0006a40c01007387 */ /* 0x0001e20000100800 */
[----:B------:R-:W-:-:S03]  /*4850*/  LEA.HI.X.SX32 R10, R10, R0, 0x1, P1 ;  /* 0x000000000a0a7211 */ /* 0x000fc600008f0eff */
[----:B------:R1:W-:Y:S01]  /*4860*/  STL [R1+0x670], R11 ;  /* 0x0006700b01007387 */ /* 0x0003e20000100800 */
[----:B------:R-:W-:Y:S02]  /*4870*/  LEA.HI.X.SX32 R9, R9, R0, 0x1, P2 ;  /* 0x0000000009097211 */ /* 0x000fe400010f0eff */
[-C--:B0-----:R-:W-:Y:S02]  /*4880*/  IADD3 R12, P0, R2, R4.reuse, RZ ;  /* 0x00000004020c7210 */ /* 0x081fe40007f1e0ff */
[----:B-1----:R-:W-:-:S03]  /*4890*/  IADD3 R11, P1, R6, R4, RZ ;  /* 0x00000004060b7210 */ /* 0x002fc60007f3e0ff */
[----:B------:R-:W-:Y:S04]  /*48a0*/  STL [R1+0x6ac], R12 ;  /* 0x0006ac0c01007387 */ /* 0x000fe80000100800 */
[----:B------:R0:W-:Y:S04]  /*48b0*/  STL [R1+0x678], R10 ;  /* 0x0006780a01007387 */ /* 0x0001e80000100800 */
[----:B------:R-:W-:Y:S01]  /*48c0*/  STL [R1+0x6b4], R11 ;  /* 0x0006b40b01007387 */ /* 0x000fe20000100800 */
[----:B0-----:R-:W-:-:S03]  /*48d0*/  LEA.HI.X.SX32 R10, R28, R0, 0x1, P3 ;  /* 0x000000001c0a7211 */ /* 0x001fc600018f0eff */
[----:B------:R-:W2:Y:S04]  /*48e0*/  LDL R28, [R1+0x768] ;  /* 0x00076800011c7983 */ /* 0x000ea80000100800 */
[----:B------:R0:W-:Y:S02]  /*48f0*/  STL [R1+0x680], R9 ;  /* 0x0006800901007387 */ /* 0x0001e40000100800 */
[-C--:B0-----:R-:W-:Y:S02]  /*4900*/  LEA.HI.X.SX32 R9, R8, R0.reuse, 0x1, P4 ;  /* 0x0000000008097211 */ /* 0x081fe400020f0eff */
[-C--:B------:R-:W-:Y:S01]  /*4910*/  LEA.HI.X.SX32 R8, R5, R0.reuse, 0x1, P5 ;  /* 0x0000000005087211 */ /* 0x080fe200028f0eff */
[----:B------:R-:W-:Y:S02]  /*4920*/  IMAD R5, R3, 0x3, RZ ;  /* 0x0000000303057824 */ /* 0x000fe400078e02ff */
[----:B------:R-:W0:Y:S01]  /*4930*/  LDC R3, c[0x0][0x238] ;  /* 0x00008e00ff037b82 */ /* 0x000e220000000800 */
[----:B------:R-:W-:Y:S04]  /*4940*/  STL [R1+0x688], R10 ;  /* 0x0006880a01007387 */ /* 0x000fe80000100800 */
[----:B------:R1:W-:Y:S04]  /*4950*/  STL [R1+0x690], R9 ;  /* 0x0006900901007387 */ /* 0x0003e80000100800 */
[----:B------:R3:W-:Y:S01]  /*4960*/  STL [R1+0x698], R8 ;  /* 0x0006980801007387 */ /* 0x0007e20000100800 */
[----:B-1----:R-:W-:-:S02]  /*4970*/  LEA.HI.X.SX32 R9, R7, R0, 0x1, P6 ;  /* 0x0000000007097211 */ /* 0x002fc400030f0eff */
[----:B---3--:R-:W-:Y:S02]  /*4980*/  LEA.HI.X.SX32 R8, R2, R0, 0x1, P0 ;  /* 0x0000000002087211 */ /* 0x008fe400000f0eff */
[----:B------:R-:W-:Y:S01]  /*4990*/  IADD3 R7, P0, R5, R4, RZ ;  /* 0x0000000405077210 */ /* 0x000fe20007f1e0ff */
[----:B------:R-:W-:Y:S01]  /*49a0*/  STL [R1+0x6a0], R9 ;  /* 0x0006a00901007387 */ /* 0x000fe20000100800 */
[----:B0-----:R-:W-:-:S03]  /*49b0*/  IMAD.SHL.U32 R2, R3, 0x2, RZ ;  /* 0x0000000203027824 */ /* 0x001fc600078e00ff */
[----:B------:R0:W-:Y:S04]  /*49c0*/  STL [R1+0x6a8], R8 ;  /* 0x0006a80801007387 */ /* 0x0001e80000100800 */
[----:B------:R1:W-:Y:S01]  /*49d0*/  STL [R1+0x6bc], R7 ;  /* 0x0006bc0701007387 */ /* 0x0003e20000100800 */
[-C--:B0-----:R-:W-:Y:S02]  /*49e0*/  LEA.HI.X.SX32 R8, R6, R0.reuse, 0x1, P1 ;  /* 0x0000000006087211 */ /* 0x081fe400008f0eff */
[----:B-1----:R-:W-:Y:S02]  /*49f0*/  LEA.HI.X.SX32 R7, R5, R0, 0x1, P0 ;  /* 0x0000000005077211 */ /* 0x002fe400000f0eff */
[----:B------:R-:W-:Y:S02]  /*4a00*/  IADD3 R6, P0, R2, R4, RZ ;  /* 0x0000000402067210 */ /* 0x000fe40007f1e0ff */
[----:B------:R-:W-:Y:S01]  /*4a10*/  IADD3 R5, P1, R4, R3, RZ ;  /* 0x0000000304057210 */ /* 0x000fe20007f3e0ff */
[----:B------:R-:W-:Y:S01]  /*4a20*/  STL [R1+0x6b0], R8 ;  /* 0x0006b00801007387 */ /* 0x000fe20000100800 */
[----:B------:R-:W-:-:S03]  /*4a30*/  LEA.HI.X.SX32 R4, R2, R0, 0x1, P0 ;  /* 0x0000000002047211 */ /* 0x000fc600000f0eff */
[----:B------:R-:W-:Y:S01]  /*4a40*/  STL [R1+0x6b8], R7 ;  /* 0x0006b80701007387 */ /* 0x000fe20000100800 */
[----:B------:R-:W-:-:S03]  /*4a50*/  LEA.HI.X.SX32 R2, R3, R0, 0x1, P1 ;  /* 0x0000000003027211 */ /* 0x000fc600008f0eff */
[----:B------:R-:W-:Y:S04]  /*4a60*/  STL [R1+0x6c4], R6 ;  /* 0x0006c40601007387 */ /* 0x000fe80000100800 */
[----:B------:R-:W-:Y:S04]  /*4a70*/  STL [R1+0x6cc], R5 ;  /* 0x0006cc0501007387 */ /* 0x000fe80000100800 */
[----:B------:R-:W3:Y:S04]  /*4a80*/  LDL.LU R0, [R1+0x780] ;  /* 0x0007800001007983 */ /* 0x000ee80000300800 */
[----:B------:R-:W-:Y:S04]  /*4a90*/  STL [R1+0x6c0], R4 ;  /* 0x0006c00401007387 */ /* 0x000fe80000100800 */
[----:B------:R-:W-:Y:S04]  /*4aa0*/  STL [R1+0x24c], RZ ;  /* 0x00024cff01007387 */ /* 0x000fe80000100800 */
[----:B------:R3:W-:Y:S04]  /*4ab0*/  STL [R1+0x6c8], R2 ;  /* 0x0006c80201007387 */ /* 0x0007e80000100800 */
[----:B------:R0:W-:Y:S04]  /*4ac0*/  STL [R1+0x30], RZ ;  /* 0x000030ff01007387 */ /* 0x0001e80000100800 */
        /* <DEDUP_REMOVED lines=14> */
[----:B------:R0:W-:Y:S01]  /*4bb0*/  STL [R1+0x5c], RZ ;  /* 0x00005cff01007387 */ /* 0x0001e20000100800 */
[----:B------:R-:W-:Y:S01]  /*4bc0*/  USHF.L.U32 UR5, UR5, 0x7, URZ ;  /* 0x0000000705057899 */ /* 0x000fe2000800063f */
[----:B--2---:R-:W-:-:S05]  /*4bd0*/  LOP3.LUT R3, R28, 0x40, RZ, 0x3c, !PT ;  /* 0x000000401c037812 */ /* 0x004fca00078e3cff */
[----:B------:R0:W-:Y:S02]  /*4be0*/  STL [R1+0x77c], R3 ;  /* 0x00077c0301007387 */ /* 0x0001e40000100800 */
[----:B0--3--:R-:W-:-:S07]  /*4bf0*/  LOP3.LUT R2, R0, 0x20, RZ, 0x3c, !PT ;  /* 0x0000002000027812 */ /* 0x009fce00078e3cff */
.L_x_1:
[----:B0-----:R-:W2:Y:S01]  /*4c00*/  LDL R5, [R1+0x90] ;  /* 0x0000900001057983 */ /* 0x001ea20000100800 */
[----:B------:R-:W0:Y:S03]  /*4c10*/  LDC R2, c[0x0][0x230] ;  /* 0x00008c00ff027b82 */ /* 0x000e260000000800 */
[----:B--2---:R1:W-:Y:S04]  /*4c20*/  STL [R1+0xb40], R5 ;  /* 0x000b400501007387 */ /* 0x0043e80000100800 */
[----:B------:R-:W2:Y:S04]  /*4c30*/  LDL R4, [R1+0x94] ;  /* 0x0000940001047983 */ /* 0x000ea80000100800 */
[----:B-1----:R-:W0:Y:S04]  /*4c40*/  LDL R5, [R1+0x24c] ;  /* 0x00024c0001057983 */ /* 0x002e280000100800 */
[----:B------:R-:W-:Y:S04]  /*4c50*/  STL [R1+0xa38], R10 ;  /* 0x000a380a01007387 */ /* 0x000fe80000100800 */
        /* <DEDUP_REMOVED lines=65> */
[----:B------:R1:W-:Y:S04]  /*5070*/  STL [R1+0xb3c], R14 ;  /* 0x000b3c0e01007387 */ /* 0x0003e80000100800 */
        /* <DEDUP_REMOVED lines=19> */
[----:B------:R-:W-:Y:S01]  /*51b0*/  STL [R1+0x9e4], R21 ;  /* 0x0009e41501007387 */ /* 0x000fe20000100800 */
[----:B0-----:R-:W-:-:S03]  /*51c0*/  IMAD R2, R5, -0x80, R2 ;  /* 0xffffff8005027824 */ /* 0x001fc600078e0202 */
[----:B------:R-:W-:Y:S04]  /*51d0*/  STL [R1+0x9e0], R23 ;  /* 0x0009e01701007387 */ /* 0x000fe80000100800 */
[----:B------:R-:W-:Y:S04]  /*51e0*/  STL [R1+0x9dc], R24 ;  /* 0x0009dc1801007387 */ /* 0x000fe80000100800 */
[----:B------:R-:W-:Y:S04]  /*51f0*/  STL [R1+0x9d8], R25 ;  /* 0x0009d81901007387 */ /* 0x000fe80000100800 */
[----:B-----5:R-:W-:Y:S04]  /*5200*/  STL [R1+0x970], R0 ;  /* 0x0009700001007387 */ /* 0x020fe80000100800 */
[----:B------:R-:W2:Y:S01]  /*5210*/  LDL.LU R5, [R1+0xb40] ;  /* 0x000b400001057983 */ /* 0x000ea20000300800 */
[----:B------:R-:W-:-:S02]  /*5220*/  ISETP.GT.AND P0, PT, R2, RZ, PT ;  /* 0x000000ff0200720c */ /* 0x000fc40003f04270 */
[----:B-1----:R-:W-:-:S11]  /*5230*/  PRMT R14, RZ, 0x7610, R14 ;  /* 0x00007610ff0e7816 */ /* 0x002fd6000000000e */
[----:B--2---:R-:W2:Y:S01]  /*5240*/  @P0 LDG.E.U8 R14, desc[UR6][R4.64] ;  /* 0x00000006040e0981 */ /* 0x004ea2000c1e1100 */
[----:B------:R-:W-:-:S03]  /*5250*/  ISETP.GT.AND P1, PT, R2, 0x1, PT ;  /* 0x000000010200780c */ /* 0x000fc60003f24270 */
[----:B--2---:R0:W-:Y:S04]  /*5260*/  STL [R1+0x1e4], R14 ;  /* 0x0001e40e01007387 */ /* 0x0041e80000100800 */
[----:B0-----:R-:W2:Y:S04]  /*5270*/  LDL.LU R14, [R1+0xb3c] ;  /* 0x000b3c00010e7983 */ /* 0x001ea80000300800 */
[----:B------:R-:W3:Y:S04]  /*5280*/  LDL R4, [R1+0x6c8] ;  /* 0x0006c80001047983 */ /* 0x000ee80000100800 */
[----:B------:R-:W3:Y:S01]  /*5290*/  LDL R5, [R1+0x6cc] ;  /* 0x0006cc0001057983 */ /* 0x000ee20000100800 */
[----:B------:R-:W-:-:S02]  /*52a0*/  PRMT R10, RZ, 0x7610, R10 ;  /* 0x00007610ff0a7816 */ /* 0x000fc4000000000a */
[----:B---3--:R-:W-:-:S04]  /*52b0*/  @P1 LOP3.LUT R5, R5, R4, RZ, 0x3c, !PT ;  /* 0x0000000405051212 */ /* 0x008fc800078e3cff */
[----:B------:R-:W-:-:S04]  /*52c0*/  @P1 LOP3.LUT R4, R5, R4, RZ, 0x3c, !PT ;  /* 0x0000000405041212 */ /* 0x000fc800078e3cff */
[----:B------:R-:W-:-:S05]  /*52d0*/  @P1 LOP3.LUT R5, R5, R4, RZ, 0x3c, !PT ;  /* 0x0000000405051212 */ /* 0x000fca00078e3cff */
[----:B------:R-:W3:Y:S01]  /*52e0*/  @P1 LDG.E.U8 R10, desc[UR6][R4.64] ;  /* 0x00000006040a1981 */ /* 0x000ee2000c1e1100 */
[----:B------:R-:W-:-:S03]  /*52f0*/  ISETP.GT.AND P2, PT, R2, 0x2, PT ;  /* 0x000000020200780c */ /* 0x000fc60003f44270 */
[----:B---3--:R0:W-:Y:S04]  /*5300*/  STL [R1+0x1e0], R10 ;  /* 0x0001e00a01007387 */ /* 0x0081e80000100800 */
[----:B0-----:R-:W3:Y:S04]  /*5310*/  LDL.LU R10, [R1+0xb38] ;  /* 0x000b3800010a7983 */ /* 0x001ee80000300800 */
[----:B------:R-:W4:Y:S04]  /*5320*/  LDL R4, [R1+0x6c0] ;  /* 0x0006c00001047983 */ /* 0x000f280000100800 */
[----:B------:R-:W4:Y:S01]  /*5330*/  LDL R5, [R1+0x6c4] ;  /* 0x0006c40001057983 */ /* 0x000f220000100800 */
[----:B--2---:R-:W-:-:S02]  /*5340*/  PRMT R14, RZ, 0x7610, R14 ;  /* 0x00007610ff0e7816 */ /* 0x004fc4000000000e */
[----:B----4-:R-:W-:-:S04]  /*5350*/  @P2 LOP3.LUT R5, R5, R4, RZ, 0x3c, !PT ;  /* 0x0000000405052212 */ /* 0x010fc800078e3cff */
[----:B------:R-:W-:-:S04]  /*5360*/  @P2 LOP3.LUT R4, R5, R4, RZ, 0x3c, !PT ;  /* 0x0000000405042212 */ /* 0x000fc800078e3cff */
[----:B------:R-:W-:-:S05]  /*5370*/  @P2 LOP3.LUT R5, R5, R4, RZ, 0x3c, !PT ;  /* 0x0000000405052212 */ /* 0x000fca00078e3cff */
[----:B------:R-:W2:Y:S01]  /*5380*/  @P2 LDG.E.U8 R14, desc[UR6][R4.64] ;  /* 0x00000006040e2981 */ /* 0x000ea2000c1e1100 */
[----:B------:R-:W-:-:S03]  /*5390*/  ISETP.GT.AND P3, PT, R2, 0x3, PT ;  /* 0x000000030200780c */ /* 0x000fc60003f64270 */
[----:B--2---:R0:W-:Y:S04]  /*53a0*/  STL [R1+0x1dc], R14 ;  /* 0x0001dc0e01007387 */ /* 0x0041e80000100800 */
[----:B0-----:R-:W2:Y:S04]  /*53b0*/  LDL.LU R14, [R1+0xb34] ;  /* 0x000b3400010e7983 */ /* 0x001ea80000300800 */
[----:B------:R-:W4:Y:S04]  /*53c0*/  LDL R4, [R1+0x6b8] ;  /* 0x0006b80001047983 */ /* 0x000f280000100800 */
[----:B------:R-:W4:Y:S01]  /*53d0*/  LDL R5, [R1+0x6bc] ;  /* 0x0006bc0001057983 */ /* 0x000f220000100800 */
[----:B---3--:R-:W-:-:S02]  /*53e0*/  PRMT R10, RZ, 0x7610, R10 ;  /* 0x00007610ff0a7816 */ /* 0x008fc4000000000a */
[----:B----4-:R-:W-:-:S04]  /*53f0*/  @P3 LOP3.LUT R5, R5, R4, RZ, 0x3c, !PT ;  /* 0x0000000405053212 */ /* 0x010fc800078e3cff */
        /* <DEDUP_REMOVED lines=638> */
[----:B------:R-:W-:-:S02]  /*7be0*/  PRMT R7, RZ, 0x7610, R7 ;  /* 0x00007610ff077816 */ /* 0x000fc40000000007 */
[----:B----4-:R-:W-:-:S04]  /*7bf0*/  @P3 LOP3.LUT R5, R5, R4, RZ, 0x3c, !PT ;  /* 0x0000000405053212 */ /* 0x010fc800078e3cff */
[----:B------:R-:W-:-:S04]  /*7c00*/  @P3 LOP3.LUT R4, R5, R4, RZ, 0x3c, !PT ;  /* 0x0000000405043212 */ /* 0x000fc800078e3cff */
[----:B------:R-:W-:-:S05]  /*7c10*/  @P3 LOP3.LUT R5, R5, R4, RZ, 0x3c, !PT ;  /* 0x0000000405053212 */ /* 0x000fca00078e3cff */
[----:B------:R-:W4:Y:S01]  /*7c20*/  @P3 LDG.E.U8 R7, desc[UR6][R4.64] ;  /* 0x0000000604073981 */ /* 0x000f22000c1e1100 */
[----:B------:R-:W-:-:S03]  /*7c30*/  ISETP.GT.AND P0, PT, R2, 0x44, PT ;  /* 0x000000440200780c */ /* 0x000fc60003f04270 */
[----:B----4-:R0:W-:Y:S04]  /*7c40*/  STL [R1+0xd8], R7 ;  /* 0x0000d80701007387 */ /* 0x0101e80000100800 */
[----:B0-----:R-:W4:Y:S04]  /*7c50*/  LDL.LU R7, [R1+0xa30] ;  /* 0x000a300001077983 */ /* 0x001f280000300800 */
        /* <DEDUP_REMOVED lines=10> */
[----:B------:R-:W2:Y:S04]  /*7d00*/  LDL R4, [R1+0x4a8] ;  /* 0x0004a80001047983 */ /* 0x000ea80000100800 */
[----:B------:R-:W2:Y:S01]  /*7d10*/  LDL R5, [R1+0x4ac] ;  /* 0x0004ac0001057983 */ /* 0x000ea20000100800 */
[----:B------:R-:W-:-:S02]  /*7d20*/  PRMT R13, RZ, 0x7610, R13 ;  /* 0x00007610ff0d7816 */ /* 0x000fc4000000000d */
[----:B--2---:R-:W-:-:S04]  /*7d30*/  @P1 LOP3.LUT R5, R5, R4, RZ, 0x3c, !PT ;  /* 0x0000000405051212 */ /* 0x004fc800078e3cff */
        /* <DEDUP_REMOVED lines=102> */
[----:B------:R0:W4:Y:S04]  /*83a0*/  @P3 LDG.E.U8 R0, desc[UR6][R4.64] ;  /* 0x0000000604003981 */ /* 0x000128000c1e1100 */
[----:B------:R-:W0:Y:S04]  /*83b0*/  LDL R4, [R1+0x450] ;  /* 0x0004500001047983 */ /* 0x000e280000100800 */
[----:B------:R-:W0:Y:S01]  /*83c0*/  LDL R5, [R1+0x454] ;  /* 0x0004540001057983 */ /* 0x000e220000100800 */
[----:B------:R-:W-:Y:S02]  /*83d0*/  ISETP.GT.AND P0, PT, R2, 0x50, PT ;  /* 0x000000500200780c */ /* 0x000fe40003f04270 */
[----:B------:R-:W-:-:S11]  /*83e0*/  PRMT R27, RZ, 0x7610, R27 ;  /* 0x00007610ff1b7816 */ /* 0x000fd6000000001b */
[----:B0-----:R-:W-:-:S04]  /*83f0*/  @P0 LOP3.LUT R5, R5, R4, RZ, 0x3c, !PT ;  /* 0x0000000405050212 */ /* 0x001fc800078e3cff */
[----:B------:R-:W-:-:S04]  /*8400*/  @P0 LOP3.LUT R4, R5, R4, RZ, 0x3c, !PT ;  /* 0x0000000405040212 */ /* 0x000fc800078e3cff */
[----:B------:R-:W-:-:S05]  /*8410*/  @P0 LOP3.LUT R5, R5, R4, RZ, 0x3c, !PT ;  /* 0x0000000405050212 */ /* 0x000fca00078e3cff */
[----:B------:R-:W3:Y:S04]  /*8420*/  @P0 LDG.E.U8 R27, desc[UR6][R4.64] ;  /* 0x00000006041b0981 */ /* 0x000ee8000c1e1100 */
[----:B----4-:R-:W-:Y:S01]  /*8430*/  STL [R1+0x974], R0 ;  /* 0x0009740001007387 */ /* 0x010fe20000100800 */
[----:B------:R-:W-:-:S03]  /*8440*/  ISETP.GT.AND P1, PT, R2, 0x51, PT ;  /* 0x000000510200780c */ /* 0x000fc60003f24270 */
[----:B---3--:R0:W-:Y:S04]  /*8450*/  STL [R1+0xa0], R27 ;  /* 0x0000a01b01007387 */ /* 0x0081e80000100800 */
[----:B0-----:R-:W3:Y:S04]  /*8460*/  LDL.LU R27, [R1+0xa00] ;  /* 0x000a0000011b7983 */ /* 0x001ee80000300800 */
        /* <DEDUP_REMOVED lines=86> */
[----:B------:R-:W3:Y:S04]  /*89d0*/  @P1 LDG.E.U8 R10, desc[UR6][R4.64] ;  /* 0x00000006040a1981 */ /* 0x000ee8000c1e1100 */
[----:B------:R-:W4:Y:S04]  /*89e0*/  LDL R4, [R1+0x400] ;  /* 0x0004000001047983 */ /* 0x000f280000100800 */
[----:B------:R-:W4:Y:S01]  /*89f0*/  LDL R5, [R1+0x404] ;  /* 0x0004040001057983 */ /* 0x000f220000100800 */
[C---:B------:R-:W-:Y:S02]  /*8a00*/  ISETP.GT.AND P2, PT, R2.reuse, 0x5a, PT ;  /* 0x0000005a0200780c */ /* 0x040fe40003f44270 */
[----:B------:R-:W-:Y:S01]  /*8a10*/  PRMT R14, RZ, 0x7610, R14 ;  /* 0x00007610ff0e7816 */ /* 0x000fe2000000000e */
[----:B---3--:R0:W-:Y:S01]  /*8a20*/  STL [R1+0x2c], R10 ;  /* 0x00002c0a01007387 */ /* 0x0081e20000100800 */
[----:B------:R-:W-:-:S02]  /*8a30*/  ISETP.GT.AND P3, PT, R2, 0x5b, PT ;  /* 0x0000005b0200780c */ /* 0x000fc40003f64270 */
[----:B------:R-:W-:Y:S01]  /*8a40*/  PRMT R7, RZ, 0x7610, R7 ;  /* 0x00007610ff077816 */ /* 0x000fe20000000007 */
[----:B0-----:R-:W3:Y:S06]  /*8a50*/  LDL R10, [R1+0x3d4] ;  /* 0x0003d400010a7983 */ /* 0x001eec0000100800 */
[----:B----4-:R-:W-:-:S04]  /*8a60*/  @P2 LOP3.LUT R5, R5, R4, RZ, 0x3c, !PT ;  /* 0x0000000405052212 */ /* 0x010fc800078e3cff */
[----:B------:R-:W-:-:S04]  /*8a70*/  @P2 LOP3.LUT R4, R5, R4, RZ, 0x3c, !PT ;  /* 0x0000000405042212 */ /* 0x000fc800078e3cff */
[----:B------:R-:W-:-:S05]  /*8a80*/  @P2 LOP3.LUT R5, R5, R4, RZ, 0x3c, !PT ;  /* 0x0000000405052212 */ /* 0x000fca00078e3cff */
[----:B------:R-:W4:Y:S04]  /*8a90*/  @P2 LDG.E.U8 R14, desc[UR6][R4.64] ;  /* 0x00000006040e2981 */ /* 0x000f28000c1e1100 */
[----:B------:R-:W2:Y:S04]  /*8aa0*/  LDL R4, [R1+0x3f8] ;  /* 0x0003f80001047983 */ /* 0x000ea80000100800 */
[----:B------:R-:W2:Y:S04]  /*8ab0*/  LDL R5, [R1+0x3fc] ;  /* 0x0003fc0001057983 */ /* 0x000ea80000100800 */
[----:B----4-:R0:W-:Y:S01]  /*8ac0*/  STL [R1+0x7c], R14 ;  /* 0x00007c0e01007387 */ /* 0x0101e20000100800 */
[----:B------:R-:W-:-:S02]  /*8ad0*/  ISETP.GT.AND P0, PT, R2, 0x5c, PT ;  /* 0x0000005c0200780c */ /* 0x000fc40003f04270 */
[----:B------:R-:W-:Y:S01]  /*8ae0*/  PRMT R24, RZ, 0x7610, R24 ;  /* 0x00007610ff187816 */ /* 0x000fe20000000018 */
[----:B0-----:R-:W4:Y:S01]  /*8af0*/  LDL R14, [R1+0x3cc] ;  /* 0x0003cc00010e7983 */ /* 0x001f220000100800 */
[----:B--2---:R-:W-:-:S04]  /*8b00*/  @P3 LOP3.LUT R5, R5, R4, RZ, 0x3c, !PT ;  /* 0x0000000405053212 */ /* 0x004fc800078e3cff */
[----:B------:R-:W-:-:S04]  /*8b10*/  @P3 LOP3.LUT R4, R5, R4, RZ, 0x3c, !PT ;  /* 0x0000000405043212 */ /* 0x000fc800078e3cff */
[----:B------:R-:W-:-:S05]  /*8b20*/  @P3 LOP3.LUT R5, R5, R4, RZ, 0x3c, !PT ;  /* 0x0000000405053212 */ /* 0x000fca00078e3cff */
[----:B------:R0:W2:Y:S04]  /*8b30*/  @P3 LDG.E.U8 R7, desc[UR6][R4.64] ;  /* 0x0000000604073981 */ /* 0x0000a8000c1e1100 */
[----:B------:R-:W0:Y:S04]  /*8b40*/  LDL R4, [R1+0x3f0] ;  /* 0x0003f00001047983 */ /* 0x000e280000100800 */
[----:B------:R-:W0:Y:S02]  /*8b50*/  LDL R5, [R1+0x3f4] ;  /* 0x0003f40001057983 */ /* 0x000e240000100800 */
[----:B0-----:R-:W-:-:S04]  /*8b60*/  @P0 LOP3.LUT R5, R5, R4, RZ, 0x3c, !PT ;  /* 0x0000000405050212 */ /* 0x001fc800078e3cff */
[----:B------:R-:W-:-:S04]  /*8b70*/  @P0 LOP3.LUT R4, R5, R4, RZ, 0x3c, !PT ;  /* 0x0000000405040212 */ /* 0x000fc800078e3cff */
[----:B------:R-:W-:-:S05]  /*8b80*/  @P0 LOP3.LUT R5, R5, R4, RZ, 0x3c, !PT ;  /* 0x0000000405050212 */ /* 0x000fca00078e3cff */
[----:B------:R-:W3:Y:S04]  /*8b90*/  @P0 LDG.E.U8 R24, desc[UR6][R4.64] ;  /* 0x0000000604180981 */ /* 0x000ee8000c1e1100 */
[----:B--2---:R0:W-:Y:S04]  /*8ba0*/  STL [R1+0x78], R7 ;  /* 0x0000780701007387 */ /* 0x0041e80000100800 */
[----:B0-----:R-:W2:Y:S01]  /*8bb0*/  LDL R7, [R1+0x354] ;  /* 0x0003540001077983 */ /* 0x001ea20000100800 */
[----:B------:R-:W-:-:S03]  /*8bc0*/  ISETP.GT.AND P1, PT, R2, 0x60, PT ;  /* 0x000000600200780c */ /* 0x000fc60003f24270 */
[----:B---3--:R0:W-:Y:S04]  /*8bd0*/  STL [R1+0x74], R24 ;  /* 0x0000741801007387 */ /* 0x0081e80000100800 */
[----:B0-----:R-:W3:Y:S04]  /*8be0*/  LDL.LU R24, [R1+0x9dc] ;  /* 0x0009dc0001187983 */ /* 0x001ee80000300800 */
[----:B------:R-:W4:Y:S01]  /*8bf0*/  LDL R5, [R1+0x3d0] ;  /* 0x0003d00001057983 */ /* 0x000f220000100800 */
[----:B------:R-:W-:Y:S01]  /*8c00*/  PRMT R9, RZ, 0x7610, R9 ;  /* 0x00007610ff097816 */ /* 0x000fe20000000009 */
[----:B------:R-:W-:Y:S01]  /*8c10*/  @P1 IMAD.MOV.U32 R4, RZ, RZ, R10 ;  /* 0x000000ffff041224 */ /* 0x000fe200078e000a */
[----:B------:R-:W-:Y:S01]  /*8c20*/  ISETP.GT.AND P2, PT, R2, 0x61, PT ;  /* 0x000000610200780c */ /* 0x000fe20003f44270 */
[----:B------:R-:W3:Y:S01]  /*8c30*/  LDL R10, [R1+0x3c0] ;  /* 0x0003c000010a7983 */ /* 0x000ee20000100800 */
[----:B------:R-:W-:-:S03]  /*8c40*/  PRMT R13, RZ, 0x7610, R13 ;  /* 0x00007610ff0d7816 */ /* 0x000fc6000000000d */
[----:B----4-:R0:W4:Y:S04]  /*8c50*/  @P1 LDG.E.U8 R9, desc[UR6][R4.64] ;  /* 0x0000000604091981 */ /* 0x010128000c1e1100 */
[----:B------:R-:W2:Y:S04]  /*8c60*/  LDL R5, [R1+0x3c8] ;  /* 0x0003c80001057983 */ /* 0x000ea80000100800 */
[----:B0-----:R-:W-:Y:S01]  /*8c70*/  @P2 IMAD.MOV.U32 R4, RZ, RZ, R14 ;  /* 0x000000ffff042224 */ /* 0x001fe200078e000e */
[----:B------:R-:W-:Y:S01]  /*8c80*/  ISETP.GT.AND P3, PT, R2, 0x70, PT ;  /* 0x000000700200780c */ /* 0x000fe20003f64270 */
[----:B----4-:R0:W-:Y:S01]  /*8c90*/  STL [R1+0x28], R9 ;  /* 0x0000280901007387 */ /* 0x0101e20000100800 */
[----:B------:R-:W-:-:S03]  /*8ca0*/  PRMT R6, RZ, 0x7610, R6 ;  /* 0x00007610ff067816 */ /* 0x000fc60000000006 */
[----:B------:R-:W4:Y:S04]  /*8cb0*/  LDL R14, [R1+0x3b8] ;  /* 0x0003b800010e7983 */ /* 0x000f280000100800 */
[----:B--2---:R1:W2:Y:S04]  /*8cc0*/  @P2 LDG.E.U8 R13, desc[UR6][R4.64] ;  /* 0x00000006040d2981 */ /* 0x0042a8000c1e1100 */
[----:B0-----:R-:W3:Y:S04]  /*8cd0*/  LDL R9, [R1+0x3c4] ;  /* 0x0003c40001097983 */ /* 0x001ee80000100800 */
[----:B------:R-:W4:Y:S01]  /*8ce0*/  LDL R5, [R1+0x350] ;  /* 0x0003500001057983 */ /* 0x000f220000100800 */
[----:B-1----:R-:W-:Y:S01]  /*8cf0*/  @P3 IMAD.MOV.U32 R4, RZ, RZ, R7 ;  /* 0x000000ffff043224 */ /* 0x002fe200078e0007 */
[----:B------:R-:W-:-:S02]  /*8d00*/  ISETP.GT.AND P4, PT, R2, 0x71, PT ;  /* 0x000000710200780c */ /* 0x000fc40003f84270 */
[----:B--2---:R0:W-:Y:S01]  /*8d10*/  STL [R1+0x24], R13 ;  /* 0x0000240d01007387 */ /* 0x0041e20000100800 */
[C---:B------:R-:W-:Y:S02]  /*8d20*/  ISETP.GT.AND P0, PT, R2.reuse, 0x62, PT ;  /* 0x000000620200780c */ /* 0x040fe40003f04270 */
[----:B------:R-:W-:Y:S01]  /*8d30*/  PRMT R25, RZ, 0x7610, R25 ;  /* 0x00007610ff197816 */ /* 0x000fe20000000019 */
[----:B------:R-:W2:Y:S04]  /*8d40*/  LDL R7, [R1+0x340] ;  /* 0x0003400001077983 */ /* 0x000ea80000100800 */
[----:B----4-:R1:W4:Y:S04]  /*8d50*/  @P3 LDG.E.U8 R6, desc[UR6][R4.64] ;  /* 0x0000000604063981 */ /* 0x010328000c1e1100 */
[----:B0-----:R-:W2:Y:S04]  /*8d60*/  LDL R13, [R1+0x3bc] ;  /* 0x0003bc00010d7983 */ /* 0x001ea80000100800 */
[----:B------:R-:W1:Y:S04]  /*8d70*/  LDL R4, [R1+0x348] ;  /* 0x0003480001047983 */ /* 0x000e680000100800 */
[----:B------:R-:W1:Y:S01]  /*8d80*/  LDL R5, [R1+0x34c] ;  /* 0x00034c0001057983 */ /* 0x000e620000100800 */
[----:B------:R-:W-:-:S02]  /*8d90*/  ISETP.GT.AND P1, PT, R2, 0x63, PT ;  /* 0x000000630200780c */ /* 0x000fc40003f24270 */
[----:B------:R-:W-:Y:S02]  /*8da0*/  PRMT R15, RZ, 0x7610, R15 ;  /* 0x00007610ff0f7816 */ /* 0x000fe4000000000f */
[----:B------:R-:W-:Y:S02]  /*8db0*/  PRMT R8, RZ, 0x7610, R8 ;  /* 0x00007610ff087816 */ /* 0x000fe40000000008 */
[----:B-1----:R-:W-:-:S04]  /*8dc0*/  @P4 LOP3.LUT R5, R5, R4, RZ, 0x3c, !PT ;  /* 0x0000000405054212 */ /* 0x002fc800078e3cff */
[----:B------:R-:W-:-:S04]  /*8dd0*/  @P4 LOP3.LUT R4, R5, R4, RZ, 0x3c, !PT ;  /* 0x0000000405044212 */ /* 0x000fc800078e3cff */
[----:B------:R-:W-:-:S05]  /*8de0*/  @P4 LOP3.LUT R5, R5, R4, RZ, 0x3c, !PT ;  /* 0x0000000405054212 */ /* 0x000fca00078e3cff */
[----:B------:R3:W4:Y:S02]  /*8df0*/  @P4 LDG.E.U8 R25, desc[UR6][R4.64] ;  /* 0x0000000604194981 */ /* 0x000724000c1e1100 */
[----:B---3--:R-:W-:Y:S02]  /*8e00*/  @P0 IMAD.MOV.U32 R4, RZ, RZ, R9 ;  /* 0x000000ffff040224 */ /* 0x008fe400078e0009 */
[----:B------:R-:W-:-:S05]  /*8e10*/  @P0 IMAD.MOV.U32 R5, RZ, RZ, R10 ;  /* 0x000000ffff050224 */ /* 0x000fca00078e000a */
[----:B------:R2:W3:Y:S02]  /*8e20*/  @P0 LDG.E.U8 R15, desc[UR6][R4.64] ;  /* 0x00000006040f0981 */ /* 0x0004e4000c1e1100 */
[----:B--2---:R-:W-:Y:S02]  /*8e30*/  @P1 IMAD.MOV.U32 R4, RZ, RZ, R13 ;  /* 0x000000ffff041224 */ /* 0x004fe400078e000d */
[----:B------:R-:W-:-:S05]  /*8e40*/  @P1 IMAD.MOV.U32 R5, RZ, RZ, R14 ;  /* 0x000000ffff051224 */ /* 0x000fca00078e000e */
[----:B------:R0:W2:Y:S04]  /*8e50*/  @P1 LDG.E.U8 R8, desc[UR6][R4.64] ;  /* 0x0000000604081981 */ /* 0x0000a8000c1e1100 */
[----:B----4-:R1:W-:Y:S04]  /*8e60*/  STL [R1+0x18], R6 ;  /* 0x0000180601007387 */ /* 0x0103e80000100800 */
[----:B-1----:R-:W4:Y:S01]  /*8e70*/  LDL R6, [R1+0x344] ;  /* 0x0003440001067983 */ /* 0x002f220000100800 */
[----:B------:R-:W-:-:S13]  /*8e80*/  ISETP.GT.AND P2, PT, R2, 0x72, PT ;  /* 0x000000720200780c */ /* 0x000fda0003f44270 */
[----:B0-----:R-:W-:Y:S01]  /*8e90*/  @P2 IMAD.MOV.U32 R5, RZ, RZ, R7 ;  /* 0x000000ffff052224 */ /* 0x001fe200078e0007 */
[----:B------:R0:W-:Y:S04]  /*8ea0*/  STL [R1+0x14], R25 ;  /* 0x0000141901007387 */ /* 0x0001e80000100800 */
[----:B0-----:R-:W3:Y:S04]  /*8eb0*/  LDL.LU R25, [R1+0x9d8] ;  /* 0x0009d80001197983 */ /* 0x001ee80000300800 */
[----:B------:R-:W3:Y:S04]  /*8ec0*/  LDL R10, [R1+0x338] ;  /* 0x00033800010a7983 */ /* 0x000ee80000100800 */
[----:B------:R-:W3:Y:S04]  /*8ed0*/  LDL R9, [R1+0x33c] ;  /* 0x00033c0001097983 */ /* 0x000ee80000100800 */
[----:B------:R-:W3:Y:S04]  /*8ee0*/  LDL R13, [R1+0x3b0] ;  /* 0x0003b000010d7983 */ /* 0x000ee80000100800 */
[----:B--2---:R0:W-:Y:S04]  /*8ef0*/  STL [R1+0x1c], R8 ;  /* 0x00001c0801007387 */ /* 0x0041e80000100800 */
[----:B------:R-:W2:Y:S04]  /*8f00*/  LDL R7, [R1+0x3a8] ;  /* 0x0003a80001077983 */ /* 0x000ea80000100800 */
[----:B0-----:R-:W2:Y:S01]  /*8f10*/  LDL R8, [R1+0x3b4] ;  /* 0x0003b40001087983 */ /* 0x001ea20000100800 */
[----:B----4-:R-:W-:-:S03]  /*8f20*/  @P2 IMAD.MOV.U32 R4, RZ, RZ, R6 ;  /* 0x000000ffff042224 */ /* 0x010fc600078e0006 */
[----:B------:R-:W4:Y:S01]  /*8f30*/  LDL R6, [R1+0x3ac] ;  /* 0x0003ac0001067983 */ /* 0x000f220000100800 */
[C---:B------:R-:W-:Y:S02]  /*8f40*/  ISETP.GT.AND P3, PT, R2.reuse, 0x73, PT ;  /* 0x000000730200780c */ /* 0x040fe40003f64270 */
[----:B------:R-:W-:Y:S02]  /*8f50*/  PRMT R16, RZ, 0x7610, R16 ;  /* 0x00007610ff107816 */ /* 0x000fe40000000010 */
[C---:B------:R-:W-:Y:S02]  /*8f60*/  ISETP.GT.AND P0, PT, R2.reuse, 0x64, PT ;  /* 0x000000640200780c */ /* 0x040fe40003f04270 */
[----:B------:R-:W-:Y:S02]  /*8f70*/  PRMT R3, RZ, 0x7610, R3 ;  /* 0x00007610ff037816 */ /* 0x000fe40000000003 */
[----:B------:R3:W4:Y:S01]  /*8f80*/  @P2 LDG.E.U8 R16, desc[UR6][R4.64] ;  /* 0x0000000604102981 */ /* 0x000722000c1e1100 */
[----:B------:R-:W-:-:S02]  /*8f90*/  ISETP.GT.AND P1, PT, R2, 0x65, PT ;  /* 0x000000650200780c */ /* 0x000fc40003f24270 */
[----:B------:R-:W-:Y:S02]  /*8fa0*/  PRMT R12, RZ, 0x7610, R12 ;  /* 0x00007610ff0c7816 */ /* 0x000fe4000000000c */
[----:B------:R-:W-:Y:S01]  /*8fb0*/  PRMT R11, RZ, 0x7610, R11 ;  /* 0x00007610ff0b7816 */ /* 0x000fe2000000000b */
[----:B---3--:R-:W-:Y:S02]  /*8fc0*/  @P3 IMAD.MOV.U32 R5, RZ, RZ, R10 ;  /* 0x000000ffff053224 */ /* 0x008fe400078e000a */
[----:B------:R-:W-:-:S05]  /*8fd0*/  @P3 IMAD.MOV.U32 R4, RZ, RZ, R9 ;  /* 0x000000ffff043224 */ /* 0x000fca00078e0009 */
[----:B------:R0:W3:Y:S02]  /*8fe0*/  @P3 LDG.E.U8 R3, desc[UR6][R4.64] ;  /* 0x0000000604033981 */ /* 0x0000e4000c1e1100 */
[----:B0-----:R-:W-:Y:S02]  /*8ff0*/  @P0 IMAD.MOV.U32 R5, RZ, RZ, R13 ;  /* 0x000000ffff050224 */ /* 0x001fe400078e000d */
[----:B--2---:R-:W-:-:S05]  /*9000*/  @P0 IMAD.MOV.U32 R4, RZ, RZ, R8 ;  /* 0x000000ffff040224 */ /* 0x004fca00078e0008 */
[----:B------:R-:W2:Y:S04]  /*9010*/  @P0 LDG.E.U8 R12, desc[UR6][R4.64] ;  /* 0x00000006040c0981 */ /* 0x000ea8000c1e1100 */
[----:B----4-:R-:W4:Y:S04]  /*9020*/  @P1 LDG.E.U8 R11, desc[UR6][R6.64] ;  /* 0x00000006060b1981 */ /* 0x010f28000c1e1100 */
[----:B------:R-:W-:Y:S04]  /*9030*/  STL [R1+0x9d0], R16 ;  /* 0x0009d01001007387 */ /* 0x000fe80000100800 */
[----:B------:R-:W4:Y:S04]  /*9040*/  LDL R10, [R1+0x330] ;  /* 0x00033000010a7983 */ /* 0x000f280000100800 */
[----:B------:R-:W4:Y:S04]  /*9050*/  LDL R9, [R1+0x334] ;  /* 0x0003340001097983 */ /* 0x000f280000100800 */
[----:B---3--:R0:W-:Y:S04]  /*9060*/  STL [R1+0x9d4], R3 ;  /* 0x0009d40301007387 */ /* 0x0081e80000100800 */
[----:B------:R-:W3:Y:S04]  /*9070*/  LDL R8, [R1+0x328] ;  /* 0x0003280001087983 */ /* 0x000ee80000100800 */
[----:B0-----:R-:W3:Y:S04]  /*9080*/  LDL R3, [R1+0x32c] ;  /* 0x00032c0001037983 */ /* 0x001ee80000100800 */
[----:B------:R-:W-:Y:S04]  /*9090*/  STL [R1+0x20], R15 ;  /* 0x0000200f01007387 */ /* 0x000fe80000100800 */
[----:B--2---:R0:W-:Y:S04]  /*90a0*/  STL [R1+0x10], R12 ;  /* 0x0000100c01007387 */ /* 0x0041e80000100800 */
[----:B0-----:R-:W2:Y:S04]  /*90b0*/  LDL R12, [R1+0x3e8] ;  /* 0x0003e800010c7983 */ /* 0x001ea80000100800 */
[----:B----4-:R0:W-:Y:S04]  /*90c0*/  STL [R1+0x4], R11 ;  /* 0x0000040b01007387 */ /* 0x0101e80000100800 */
[----:B0-----:R-:W4:Y:S01]  /*90d0*/  LDL R11, [R1+0x3ec] ;  /* 0x0003ec00010b7983 */ /* 0x001f220000100800 */
[----:B------:R-:W-:-:S02]  /*90e0*/  ISETP.GT.AND P2, PT, R2, 0x74, PT ;  /* 0x000000740200780c */ /* 0x000fc40003f44270 */
[C---:B------:R-:W-:Y:S02]  /*90f0*/  ISETP.GT.AND P3, PT, R2.reuse, 0x75, PT ;  /* 0x000000750200780c */ /* 0x040fe40003f64270 */
[----:B------:R-:W-:Y:S02]  /*9100*/  PRMT R4, RZ, 0x7610, R4 ;  /* 0x00007610ff047816 */ /* 0x000fe40000000004 */
[----:B------:R-:W-:Y:S02]  /*9110*/  ISETP.GT.AND P0, PT, R2, 0x5d, PT ;  /* 0x0000005d0200780c */ /* 0x000fe40003f04270 */
[----:B------:R-:W-:-:S05]  /*9120*/  PRMT R5, RZ, 0x7610, R5 ;  /* 0x00007610ff057816 */ /* 0x000fca0000000005 */
[----:B------:R-:W-:Y:S02]  /*9130*/  @P2 IMAD.MOV.U32 R6, RZ, RZ, R9 ;  /* 0x000000ffff062224 */ /* 0x000fe400078e0009 */
[----:B------:R-:W-:Y:S01]  /*9140*/  @P2 IMAD.MOV.U32 R7, RZ, RZ, R10 ;  /* 0x000000ffff072224 */ /* 0x000fe200078e000a */
[----:B------:R-:W-:Y:S01]  /*9150*/  PRMT R0, RZ, 0x7610, R0 ;  /* 0x00007610ff007816 */ /* 0x000fe20000000000 */
[----:B------:R-:W4:Y:S04]  /*9160*/  LDL R10, [R1+0x3a0] ;  /* 0x0003a000010a7983 */ /* 0x000f280000100800 */
[----:B------:R3:W4:Y:S04]  /*9170*/  @P2 LDG.E.U8 R4, desc[UR6][R6.64] ;  /* 0x0000000606042981 */ /* 0x000728000c1e1100 */
[----:B------:R-:W4:Y:S01]  /*9180*/  LDL R9, [R1+0x3a4] ;  /* 0x0003a40001097983 */ /* 0x000f220000100800 */
[----:B---3--:R-:W-:-:S02]  /*9190*/  @P3 IMAD.MOV.U32 R7, RZ, RZ, R8 ;  /* 0x000000ffff073224 */ /* 0x008fc400078e0008 */
[----:B------:R-:W-:-:S05]  /*91a0*/  @P3 IMAD.MOV.U32 R6, RZ, RZ, R3 ;  /* 0x000000ffff063224 */ /* 0x000fca00078e0003 */
[----:B------:R2:W3:Y:S02]  /*91b0*/  @P3 LDG.E.U8 R5, desc[UR6][R6.64] ;  /* 0x0000000606053981 */ /* 0x0004e4000c1e1100 */
[----:B--2---:R-:W-:Y:S02]  /*91c0*/  @P0 IMAD.MOV.U32 R7, RZ, RZ, R12 ;  /* 0x000000ffff070224 */ /* 0x004fe400078e000c */
[----:B----4-:R-:W-:-:S05]  /*91d0*/  @P0 IMAD.MOV.U32 R6, RZ, RZ, R11 ;  /* 0x000000ffff060224 */ /* 0x010fca00078e000b */
[----:B------:R-:W2:Y:S04]  /*91e0*/  @P0 LDG.E.U8 R0, desc[UR6][R6.64] ;  /* 0x0000000606000981 */ /* 0x000ea8000c1e1100 */
[----:B------:R0:W-:Y:S04]  /*91f0*/  STL [R1+0x9b8], R4 ;  /* 0x0009b80401007387 */ /* 0x0001e80000100800 */
[----:B------:R-:W4:Y:S04]  /*9200*/  LDL R8, [R1+0x398] ;  /* 0x0003980001087983 */ /* 0x000f280000100800 */
[----:B------:R-:W4:Y:S01]  /*9210*/  LDL R3, [R1+0x39c] ;  /* 0x00039c0001037983 */ /* 0x000f220000100800 */
[----:B0-----:R-:W-:-:S03]  /*9220*/  PRMT R4, RZ, 0x7610, R4 ;  /* 0x00007610ff047816 */ /* 0x001fc60000000004 */
[----:B---3--:R0:W-:Y:S04]  /*9230*/  STL [R1+0x9bc], R5 ;  /* 0x0009bc0501007387 */ /* 0x0081e80000100800 */
[----:B------:R1:W-:Y:S04]  /*9240*/  STL.S16 [R1], R4 ;  /* 0x0000000401007387 */ /* 0x0003e80000100600 */
[----:B0-----:R-:W3:Y:S04]  /*9250*/  LDL R5, [R1+0x320] ;  /* 0x0003200001057983 */ /* 0x001ee80000100800 */
[----:B-1----:R-:W3:Y:S04]  /*9260*/  LDL R4, [R1+0x324] ;  /* 0x0003240001047983 */ /* 0x002ee80000100800 */
[----:B--2---:R0:W-:Y:S04]  /*9270*/  STL [R1+0x978], R0 ;  /* 0x0009780001007387 */ /* 0x0041e80000100800 */
[----:B0-----:R-:W2:Y:S01]  /*9280*/  LDL.LU R0, [R1] ;  /* 0x0000000001007983 */ /* 0x001ea20000300800 */
[----:B------:R-:W-:-:S03]  /*9290*/  ISETP.GT.AND P1, PT, R2, 0x66, PT ;  /* 0x000000660200780c */ /* 0x000fc60003f24270 */
[----:B------:R-:W3:Y:S10]  /*92a0*/  LDL R11, [R1+0x318] ;  /* 0x00031800010b7983 */ /* 0x000ef40000100800 */
[----:B------:R-:W-:-:S02]  /*92b0*/  @P1 IMAD.MOV.U32 R6, RZ, RZ, R9 ;  /* 0x000000ffff061224 */ /* 0x000fc400078e0009 */
[----:B------:R-:W-:Y:S02]  /*92c0*/  @P1 IMAD.MOV.U32 R7, RZ, RZ, R10 ;  /* 0x000000ffff071224 */ /* 0x000fe400078e000a */
[----:B------:R-:W3:Y:S01]  /*92d0*/  LDL R10, [R1+0x31c] ;  /* 0x00031c00010a7983 */ /* 0x000ee20000100800 */
[----:B------:R-:W-:-:S03]  /*92e0*/  ISETP.GT.AND P2, PT, R2, 0x67, PT ;  /* 0x000000670200780c */ /* 0x000fc60003f44270 */
[----:B--2---:R0:W2:Y:S01]  /*92f0*/  @P1 LDG.E.U8 R0, desc[UR6][R6.64] ;  /* 0x0000000606001981 */ /* 0x0040a2000c1e1100 */
[----:B------:R-:W-:-:S09]  /*9300*/  ISETP.GT.AND P3, PT, R2, 0x76, PT ;  /* 0x000000760200780c */ /* 0x000fd20003f64270 */
[----:B----4-:R-:W-:Y:S01]  /*9310*/  @P2 IMAD.MOV.U32 R9, RZ, RZ, R8 ;  /* 0x000000ffff092224 */ /* 0x010fe200078e0008 */
[----:B------:R-:W-:Y:S01]  /*9320*/  PRMT R29, RZ, 0x7610, R29 ;  /* 0x00007610ff1d7816 */ /* 0x000fe2000000001d */
[----:B------:R-:W-:-:S05]  /*9330*/  @P2 IMAD.MOV.U32 R8, RZ, RZ, R3 ;  /* 0x000000ffff082224 */ /* 0x000fca00078e0003 */
[----:B------:R3:W4:Y:S01]  /*9340*/  @P2 LDG.E.U8 R29, desc[UR6][R8.64] ;  /* 0x00000006081d2981 */ /* 0x000722000c1e1100 */
[----:B0-----:R-:W-:Y:S02]  /*9350*/  PRMT R6, RZ, 0x7610, R6 ;  /* 0x00007610ff067816 */ /* 0x001fe40000000006 */
[----:B------:R-:W-:Y:S01]  /*9360*/  ISETP.GT.AND P4, PT, R2, 0x77, PT ;  /* 0x000000770200780c */ /* 0x000fe20003f84270 */
[----:B---3--:R-:W-:Y:S02]  /*9370*/  @P3 IMAD.MOV.U32 R8, RZ, RZ, R4 ;  /* 0x000000ffff083224 */ /* 0x008fe400078e0004 */
[----:B------:R-:W-:-:S05]  /*9380*/  @P3 IMAD.MOV.U32 R9, RZ, RZ, R5 ;  /* 0x000000ffff093224 */ /* 0x000fca00078e0005 */
[----:B------:R0:W3:Y:S01]  /*9390*/  @P3 LDG.E.U8 R6, desc[UR6][R8.64] ;  /* 0x0000000608063981 */ /* 0x0000e2000c1e1100 */
[----:B------:R-:W-:-:S04]  /*93a0*/  PRMT R7, RZ, 0x7610, R7 ;  /* 0x00007610ff077816 */ /* 0x000fc80000000007 */
[----:B0-----:R-:W-:Y:S02]  /*93b0*/  @P4 IMAD.MOV.U32 R8, RZ, RZ, R10 ;  /* 0x000000ffff084224 */ /* 0x001fe400078e000a */
[----:B------:R-:W-:-:S05]  /*93c0*/  @P4 IMAD.MOV.U32 R9, RZ, RZ, R11 ;  /* 0x000000ffff094224 */ /* 0x000fca00078e000b */
[----:B------:R-:W3:Y:S04]  /*93d0*/  @P4 LDG.E.U8 R7, desc[UR6][R8.64] ;  /* 0x0000000608074981 */ /* 0x000ee8000c1e1100 */
[----:B--2---:R0:W-:Y:S04]  /*93e0*/  STL [R1+0x9c0], R0 ;  /* 0x0009c00001007387 */ /* 0x0041e80000100800 */
[----:B------:R-:W2:Y:S04]  /*93f0*/  LDL R3, [R1+0x390] ;  /* 0x0003900001037983 */ /* 0x000ea80000100800 */
[----:B0-----:R-:W2:Y:S01]  /*9400*/  LDL R0, [R1+0x394] ;  /* 0x0003940001007983 */ /* 0x001ea20000100800 */
[----:B------:R-:W-:-:S02]  /*9410*/  ISETP.GT.AND P0, PT, R2, 0x68, PT ;  /* 0x000000680200780c */ /* 0x000fc40003f04270 */
[----:B------:R-:W-:Y:S01]  /*9420*/  PRMT R28, RZ, 0x7610, R28 ;  /* 0x00007610ff1c7816 */ /* 0x000fe2000000001c */
[----:B----4-:R-:W-:Y:S04]  /*9430*/  STL [R1+0x9c4], R29 ;  /* 0x0009c41d01007387 */ /* 0x010fe80000100800 */
[----:B------:R-:W4:Y:S04]  /*9440*/  LDL R5, [R1+0x388] ;  /* 0x0003880001057983 */ /* 0x000f280000100800 */
[----:B------:R-:W4:Y:S04]  /*9450*/  LDL R4, [R1+0x38c] ;  /* 0x00038c0001047983 */ /* 0x000f280000100800 */
[----:B---3--:R0:W-:Y:S04]  /*9460*/  STL [R1+0x9c8], R6 ;  /* 0x0009c80601007387 */ /* 0x0081e80000100800 */
[----:B------:R-:W3:Y:S04]  /*9470*/  LDL R12, [R1+0x310] ;  /* 0x00031000010c7983 */ /* 0x000ee80000100800 */
[----:B0-----:R-:W3:Y:S04]  /*9480*/  LDL R6, [R1+0x314] ;  /* 0x0003140001067983 */ /* 0x001ee80000100800 */
[----:B------:R0:W-:Y:S01]  /*9490*/  STL [R1+0x9cc], R7 ;  /* 0x0009cc0701007387 */ /* 0x0001e20000100800 */
[----:B--2---:R-:W-:-:S03]  /*94a0*/  @P0 IMAD.MOV.U32 R9, RZ, RZ, R3 ;  /* 0x000000ffff090224 */ /* 0x004fc600078e0003 */
[----:B------:R-:W2:Y:S01]  /*94b0*/  LDL R3, [R1+0x308] ;  /* 0x0003080001037983 */ /* 0x000ea20000100800 */
[----:B------:R-:W-:-:S03]  /*94c0*/  @P0 IMAD.MOV.U32 R8, RZ, RZ, R0 ;  /* 0x000000ffff080224 */ /* 0x000fc600078e0000 */
[----:B------:R-:W2:Y:S04]  /*94d0*/  LDL R0, [R1+0x30c] ;  /* 0x00030c0001007983 */ /* 0x000ea80000100800 */
[----:B------:R1:W2:Y:S01]  /*94e0*/  @P0 LDG.E.U8 R28, desc[UR6][R8.64] ;  /* 0x00000006081c0981 */ /* 0x0002a2000c1e1100 */
[C---:B------:R-:W-:Y:S02]  /*94f0*/  ISETP.GT.AND P1, PT, R2.reuse, 0x69, PT ;  /* 0x000000690200780c */ /* 0x040fe40003f24270 */
[----:B------:R-:W-:Y:S02]  /*9500*/  ISETP.GT.AND P2, PT, R2, 0x78, PT ;  /* 0x000000780200780c */ /* 0x000fe40003f44270 */
[----:B------:R-:W-:-:S09]  /*9510*/  PRMT R27, RZ, 0x7610, R27 ;  /* 0x00007610ff1b7816 */ /* 0x000fd2000000001b */
[----:B----4-:R-:W-:Y:S02]  /*9520*/  @P1 IMAD.MOV.U32 R10, RZ, RZ, R4 ;  /* 0x000000ffff0a1224 */ /* 0x010fe400078e0004 */
[----:B------:R-:W-:Y:S01]  /*9530*/  @P1 IMAD.MOV.U32 R11, RZ, RZ, R5 ;  /* 0x000000ffff0b1224 */ /* 0x000fe200078e0005 */
[----:B-1----:R-:W-:-:S04]  /*9540*/  PRMT R8, RZ, 0x7610, R8 ;  /* 0x00007610ff087816 */ /* 0x002fc80000000008 */
[----:B------:R3:W4:Y:S01]  /*9550*/  @P1 LDG.E.U8 R27, desc[UR6][R10.64] ;  /* 0x000000060a1b1981 */ /* 0x000722000c1e1100 */
[----:B------:R-:W-:Y:S01]  /*9560*/  ISETP.GT.AND P3, PT, R2, 0x79, PT ;  /* 0x000000790200780c */ /* 0x000fe20003f64270 */
[----:B---3--:R-:W-:Y:S02]  /*9570*/  @P2 IMAD.MOV.U32 R10, RZ, RZ, R6 ;  /* 0x000000ffff0a2224 */ /* 0x008fe400078e0006 */
[----:B------:R-:W-:-:S05]  /*9580*/  @P2 IMAD.MOV.U32 R11, RZ, RZ, R12 ;  /* 0x000000ffff0b2224 */ /* 0x000fca00078e000c */
[----:B------:R1:W3:Y:S01]  /*9590*/  @P2 LDG.E.U8 R8, desc[UR6][R10.64] ;  /* 0x000000060a082981 */ /* 0x0002e2000c1e1100 */
[----:B------:R-:W-:-:S03]  /*95a0*/  PRMT R9, RZ, 0x7610, R9 ;  /* 0x00007610ff097816 */ /* 0x000fc60000000009 */
[----:B--2---:R-:W-:Y:S04]  /*95b0*/  STL [R1+0x9a4], R28 ;  /* 0x0009a41c01007387 */ /* 0x004fe80000100800 */
[----:B------:R-:W2:Y:S04]  /*95c0*/  LDL R5, [R1+0x380] ;  /* 0x0003800001057983 */ /* 0x000ea80000100800 */
[----:B------:R-:W2:Y:S01]  /*95d0*/  LDL R4, [R1+0x384] ;  /* 0x0003840001047983 */ /* 0x000ea20000100800 */
[----:B-1----:R-:W-:Y:S02]  /*95e0*/  @P3 IMAD.MOV.U32 R10, RZ, RZ, R0 ;  /* 0x000000ffff0a3224 */ /* 0x002fe400078e0000 */
[----:B------:R-:W-:-:S05]  /*95f0*/  @P3 IMAD.MOV.U32 R11, RZ, RZ, R3 ;  /* 0x000000ffff0b3224 */ /* 0x000fca00078e0003 */
[----:B------:R2:W2:Y:S01]  /*9600*/  @P3 LDG.E.U8 R9, desc[UR6][R10.64] ;  /* 0x000000060a093981 */ /* 0x0004a2000c1e1100 */
[----:B------:R-:W-:Y:S02]  /*9610*/  ISETP.GT.AND P0, PT, R2, 0x6a, PT ;  /* 0x0000006a0200780c */ /* 0x000fe40003f04270 */
[----:B------:R-:W-:Y:S01]  /*9620*/  PRMT R26, RZ, 0x7610, R26 ;  /* 0x00007610ff1a7816 */ /* 0x000fe2000000001a */
[----:B----4-:R-:W-:Y:S04]  /*9630*/  STL [R1+0x9a8], R27 ;  /* 0x0009a81b01007387 */ /* 0x010fe80000100800 */
[----:B0-----:R-:W4:Y:S04]  /*9640*/  LDL R7, [R1+0x378] ;  /* 0x0003780001077983 */ /* 0x001f280000100800 */
[----:B------:R-:W4:Y:S04]  /*9650*/  LDL R6, [R1+0x37c] ;  /* 0x00037c0001067983 */ /* 0x000f280000100800 */
[----:B---3--:R-:W-:Y:S04]  /*9660*/  STL [R1+0x9ac], R8 ;  /* 0x0009ac0801007387 */ /* 0x008fe80000100800 */
[----:B------:R-:W3:Y:S04]  /*9670*/  LDL R3, [R1+0x300] ;  /* 0x0003000001037983 */ /* 0x000ee80000100800 */
[----:B------:R-:W3:Y:S01]  /*9680*/  LDL R0, [R1+0x304] ;  /* 0x0003040001007983 */ /* 0x000ee20000100800 */
[----:B--2---:R-:W-:-:S02]  /*9690*/  @P0 IMAD.MOV.U32 R11, RZ, RZ, R5 ;  /* 0x000000ffff0b0224 */ /* 0x004fc400078e0005 */
[----:B------:R-:W-:-:S05]  /*96a0*/  @P0 IMAD.MOV.U32 R10, RZ, RZ, R4 ;  /* 0x000000ffff0a0224 */ /* 0x000fca00078e0004 */
[----:B------:R-:W2:Y:S04]  /*96b0*/  @P0 LDG.E.U8 R26, desc[UR6][R10.64] ;  /* 0x000000060a1a0981 */ /* 0x000ea8000c1e1100 */
[----:B------:R0:W-:Y:S04]  /*96c0*/  STL [R1+0x9b0], R9 ;  /* 0x0009b00901007387 */ /* 0x0001e80000100800 */
[----:B------:R-:W2:Y:S04]  /*96d0*/  LDL R5, [R1+0x2f8] ;  /* 0x0002f80001057983 */ /* 0x000ea80000100800 */
[----:B------:R-:W2:Y:S01]  /*96e0*/  LDL R4, [R1+0x2fc] ;  /* 0x0002fc0001047983 */ /* 0x000ea20000100800 */
[----:B------:R-:W-:-:S02]  /*96f0*/  ISETP.GT.AND P1, PT, R2, 0x6b, PT ;  /* 0x0000006b0200780c */ /* 0x000fc40003f24270 */
[----:B------:R-:W-:Y:S02]  /*9700*/  ISETP.GT.AND P2, PT, R2, 0x7a, PT ;  /* 0x0000007a0200780c */ /* 0x000fe40003f44270 */
[----:B------:R-:W-:-:S09]  /*9710*/  PRMT R22, RZ, 0x7610, R22 ;  /* 0x00007610ff167816 */ /* 0x000fd20000000016 */
[----:B----4-:R-:W-:Y:S02]  /*9720*/  @P1 IMAD.MOV.U32 R12, RZ, RZ, R6 ;  /* 0x000000ffff0c1224 */ /* 0x010fe400078e0006 */
[----:B------:R-:W-:-:S05]  /*9730*/  @P1 IMAD.MOV.U32 R13, RZ, RZ, R7 ;  /* 0x000000ffff0d1224 */ /* 0x000fca00078e0007 */
[----:B------:R3:W4:Y:S01]  /*9740*/  @P1 LDG.E.U8 R22, desc[UR6][R12.64] ;  /* 0x000000060c161981 */ /* 0x000722000c1e1100 */
[----:B------:R-:W-:Y:S01]  /*9750*/  ISETP.GT.AND P3, PT, R2, 0x7b, PT ;  /* 0x0000007b0200780c */ /* 0x000fe20003f64270 */
[----:B---3--:R-:W-:Y:S02]  /*9760*/  @P2 IMAD.MOV.U32 R12, RZ, RZ, R0 ;  /* 0x000000ffff0c2224 */ /* 0x008fe400078e0000 */
[----:B------:R-:W-:Y:S01]  /*9770*/  @P2 IMAD.MOV.U32 R13, RZ, RZ, R3 ;  /* 0x000000ffff0d2224 */ /* 0x000fe200078e0003 */
[----:B------:R-:W-:-:S06]  /*9780*/  PRMT R10, RZ, 0x7610, R10 ;  /* 0x00007610ff0a7816 */ /* 0x000fcc000000000a */
[----:B------:R1:W3:Y:S04]  /*9790*/  @P2 LDG.E.U8 R10, desc[UR6][R12.64] ;  /* 0x000000060c0a2981 */ /* 0x0002e8000c1e1100 */
[----:B--2---:R-:W-:Y:S04]  /*97a0*/  STL [R1+0x9b4], R26 ;  /* 0x0009b41a01007387 */ /* 0x004fe80000100800 */
[----:B0-----:R-:W2:Y:S04]  /*97b0*/  LDL R9, [R1+0x370] ;  /* 0x0003700001097983 */ /* 0x001ea80000100800 */
[----:B------:R-:W4:Y:S04]  /*97c0*/  LDL R8, [R1+0x374] ;  /* 0x0003740001087983 */ /* 0x000f280000100800 */
[----:B------:R-:W3:Y:S04]  /*97d0*/  LDL R3, [R1+0x368] ;  /* 0x0003680001037983 */ /* 0x000ee80000100800 */
[----:B------:R-:W3:Y:S04]  /*97e0*/  LDL R0, [R1+0x36c] ;  /* 0x00036c0001007983 */ /* 0x000ee80000100800 */
[----:B------:R-:W3:Y:S04]  /*97f0*/  LDL R7, [R1+0x2f0] ;  /* 0x0002f00001077983 */ /* 0x000ee80000100800 */
[----:B------:R-:W3:Y:S01]  /*9800*/  LDL R6, [R1+0x2f4] ;  /* 0x0002f40001067983 */ /* 0x000ee20000100800 */
[----:B-1----:R-:W-:-:S02]  /*9810*/  @P3 IMAD.MOV.U32 R12, RZ, RZ, R4 ;  /* 0x000000ffff0c3224 */ /* 0x002fc400078e0004 */
[----:B------:R-:W-:Y:S01]  /*9820*/  @P3 IMAD.MOV.U32 R13, RZ, RZ, R5 ;  /* 0x000000ffff0d3224 */ /* 0x000fe200078e0005 */
[----:B------:R-:W3:Y:S04]  /*9830*/  LDL R4, [R1+0x2ec] ;  /* 0x0002ec0001047983 */ /* 0x000ee80000100800 */
[----:B------:R-:W3:Y:S01]  /*9840*/  LDL R5, [R1+0x2e8] ;  /* 0x0002e80001057983 */ /* 0x000ee20000100800 */
[C---:B------:R-:W-:Y:S02]  /*9850*/  ISETP.GT.AND P0, PT, R2.reuse, 0x6c, PT ;  /* 0x0000006c0200780c */ /* 0x040fe40003f04270 */
[----:B------:R-:W-:Y:S02]  /*9860*/  ISETP.GT.AND P1, PT, R2, 0x6d, PT ;  /* 0x0000006d0200780c */ /* 0x000fe40003f24270 */
[----:B------:R-:W-:-:S02]  /*9870*/  PRMT R11, RZ, 0x7610, R11 ;  /* 0x00007610ff0b7816 */ /* 0x000fc4000000000b */
[C---:B------:R-:W-:Y:S02]  /*9880*/  ISETP.GT.AND P2, PT, R2.reuse, 0x7c, PT ;  /* 0x0000007c0200780c */ /* 0x040fe40003f44270 */
[----:B------:R-:W-:Y:S02]  /*9890*/  PRMT R20, RZ, 0x7610, R20 ;  /* 0x00007610ff147816 */ /* 0x000fe40000000014 */
[----:B------:R2:W3:Y:S01]  /*98a0*/  @P3 LDG.E.U8 R11, desc[UR6][R12.64] ;  /* 0x000000060c0b3981 */ /* 0x0004e2000c1e1100 */
[----:B------:R-:W-:Y:S02]  /*98b0*/  PRMT R17, RZ, 0x7610, R17 ;  /* 0x00007610ff117816 */ /* 0x000fe40000000011 */
[----:B------:R-:W-:Y:S01]  /*98c0*/  ISETP.GT.AND P3, PT, R2, 0x7d, PT ;  /* 0x0000007d0200780c */ /* 0x000fe20003f64270 */
[----:B--2---:R-:W-:Y:S02]  /*98d0*/  @P0 IMAD.MOV.U32 R13, RZ, RZ, R9 ;  /* 0x000000ffff0d0224 */ /* 0x004fe400078e0009 */
[----:B----4-:R-:W-:-:S02]  /*98e0*/  @P0 IMAD.MOV.U32 R12, RZ, RZ, R8 ;  /* 0x000000ffff0c0224 */ /* 0x010fc400078e0008 */
[----:B---3--:R-:W-:-:S03]  /*98f0*/  @P1 IMAD.MOV.U32 R15, RZ, RZ, R3 ;  /* 0x000000ffff0f1224 */ /* 0x008fc600078e0003 */
[----:B------:R0:W2:Y:S01]  /*9900*/  @P0 LDG.E.U8 R20, desc[UR6][R12.64] ;  /* 0x000000060c140981 */ /* 0x0000a2000c1e1100 */
[----:B------:R-:W-:-:S05]  /*9910*/  @P1 IMAD.MOV.U32 R14, RZ, RZ, R0 ;  /* 0x000000ffff0e1224 */ /* 0x000fca00078e0000 */
[----:B------:R1:W3:Y:S01]  /*9920*/  @P1 LDG.E.U8 R17, desc[UR6][R14.64] ;  /* 0x000000060e111981 */ /* 0x0002e2000c1e1100 */
[----:B0-----:R-:W-:Y:S01]  /*9930*/  PRMT R12, RZ, 0x7610, R12 ;  /* 0x00007610ff0c7816 */ /* 0x001fe2000000000c */
[----:B-1----:R-:W-:Y:S02]  /*9940*/  @P2 IMAD.MOV.U32 R14, RZ, RZ, R6 ;  /* 0x000000ffff0e2224 */ /* 0x002fe400078e0006 */
[----:B------:R-:W-:-:S05]  /*9950*/  @P2 IMAD.MOV.U32 R15, RZ, RZ, R7 ;  /* 0x000000ffff0f2224 */ /* 0x000fca00078e0007 */
[----:B------:R0:W4:Y:S01]  /*9960*/  @P2 LDG.E.U8 R12, desc[UR6][R14.64] ;  /* 0x000000060e0c2981 */ /* 0x000122000c1e1100 */
[----:B------:R-:W-:Y:S01]  /*9970*/  PRMT R13, RZ, 0x7610, R13 ;  /* 0x00007610ff0d7816 */ /* 0x000fe2000000000d */
[----:B0-----:R-:W-:Y:S02]  /*9980*/  @P3 IMAD.MOV.U32 R14, RZ, RZ, R4 ;  /* 0x000000ffff0e3224 */ /* 0x001fe400078e0004 */
[----:B------:R-:W-:-:S05]  /*9990*/  @P3 IMAD.MOV.U32 R15, RZ, RZ, R5 ;  /* 0x000000ffff0f3224 */ /* 0x000fca00078e0005 */
[----:B------:R-:W4:Y:S04]  /*99a0*/  @P3 LDG.E.U8 R13, desc[UR6][R14.64] ;  /* 0x000000060e0d3981 */ /* 0x000f28000c1e1100 */
[----:B--2---:R-:W-:Y:S04]  /*99b0*/  STL [R1+0x97c], R20 ;  /* 0x00097c1401007387 */ /* 0x004fe80000100800 */
[----:B------:R-:W2:Y:S04]  /*99c0*/  LDL R3, [R1+0x3e0] ;  /* 0x0003e00001037983 */ /* 0x000ea80000100800 */
[----:B------:R-:W2:Y:S04]  /*99d0*/  LDL R0, [R1+0x3e4] ;  /* 0x0003e40001007983 */ /* 0x000ea80000100800 */
[----:B---3--:R-:W-:Y:S04]  /*99e0*/  STL [R1+0x980], R17 ;  /* 0x0009801101007387 */ /* 0x008fe80000100800 */
[----:B----4-:R0:W-:Y:S04]  /*99f0*/  STL [R1+0x984], R12 ;  /* 0x0009840c01007387 */ /* 0x0101e80000100800 */
[----:B------:R-:W3:Y:S04]  /*9a00*/  LDL R16, [R1+0x3d8] ;  /* 0x0003d80001107983 */ /* 0x000ee80000100800 */
[----:B------:R-:W4:Y:S04]  /*9a10*/  LDL R9, [R1+0x360] ;  /* 0x0003600001097983 */ /* 0x000f280000100800 */
[----:B0-----:R-:W4:Y:S04]  /*9a20*/  LDL R12, [R1+0x3dc] ;  /* 0x0003dc00010c7983 */ /* 0x001f280000100800 */
[----:B------:R-:W4:Y:S04]  /*9a30*/  LDL R8, [R1+0x364] ;  /* 0x0003640001087983 */ /* 0x000f280000100800 */
[----:B------:R-:W4:Y:S04]  /*9a40*/  LDL R6, [R1+0x35c] ;  /* 0x00035c0001067983 */ /* 0x000f280000100800 */
[----:B------:R-:W-:Y:S04]  /*9a50*/  STL [R1+0x988], R13 ;  /* 0x0009880d01007387 */ /* 0x000fe80000100800 */
[----:B------:R-:W4:Y:S04]  /*9a60*/  LDL R7, [R1+0x358] ;  /* 0x0003580001077983 */ /* 0x000f280000100800 */
[----:B------:R-:W4:Y:S04]  /*9a70*/  LDL R5, [R1+0x2e0] ;  /* 0x0002e00001057983 */ /* 0x000f280000100800 */
[----:B------:R-:W4:Y:S01]  /*9a80*/  LDL R4, [R1+0x2e4] ;  /* 0x0002e40001047983 */ /* 0x000f220000100800 */
[----:B------:R-:W-:-:S02]  /*9a90*/  ISETP.GT.AND P0, PT, R2, 0x5e, PT ;  /* 0x0000005e0200780c */ /* 0x000fc40003f04270 */
[C---:B------:R-:W-:Y:S02]  /*9aa0*/  ISETP.GT.AND P1, PT, R2.reuse, 0x5f, PT ;  /* 0x0000005f0200780c */ /* 0x040fe40003f24270 */
[C---:B------:R-:W-:Y:S02]  /*9ab0*/  ISETP.GT.AND P2, PT, R2.reuse, 0x6e, PT ;  /* 0x0000006e0200780c */ /* 0x040fe40003f44270 */
[----:B------:R-:W-:Y:S02]  /*9ac0*/  PRMT R18, RZ, 0x7610, R18 ;  /* 0x00007610ff127816 */ /* 0x000fe40000000012 */
[----:B------:R-:W-:Y:S02]  /*9ad0*/  PRMT R19, RZ, 0x7610, R19 ;  /* 0x00007610ff137816 */ /* 0x000fe40000000013 */
[C---:B------:R-:W-:Y:S02]  /*9ae0*/  ISETP.GT.AND P3, PT, R2.reuse, 0x6f, PT ;  /* 0x0000006f0200780c */ /* 0x040fe40003f64270 */
[----:B------:R-:W-:-:S02]  /*9af0*/  ISETP.GT.AND P4, PT, R2, 0x7e, PT ;  /* 0x0000007e0200780c */ /* 0x000fc40003f84270 */
[----:B------:R-:W-:Y:S02]  /*9b00*/  PRMT R21, RZ, 0x7610, R21 ;  /* 0x00007610ff157816 */ /* 0x000fe40000000015 */
[----:B------:R-:W-:Y:S02]  /*9b10*/  PRMT R23, RZ, 0x7610, R23 ;  /* 0x00007610ff177816 */ /* 0x000fe40000000017 */
[----:B------:R-:W-:Y:S01]  /*9b20*/  PRMT R24, RZ, 0x7610, R24 ;  /* 0x00007610ff187816 */ /* 0x000fe20000000018 */
[----:B--2---:R-:W-:Y:S02]  /*9b30*/  @P0 IMAD.MOV.U32 R15, RZ, RZ, R3 ;  /* 0x000000ffff0f0224 */ /* 0x004fe400078e0003 */
[----:B------:R-:W2:Y:S01]  /*9b40*/  LDL R3, [R1+0x2d8] ;  /* 0x0002d80001037983 */ /* 0x000ea20000100800 */
[----:B------:R-:W-:-:S03]  /*9b50*/  @P0 IMAD.MOV.U32 R14, RZ, RZ, R0 ;  /* 0x000000ffff0e0224 */ /* 0x000fc600078e0000 */
[----:B------:R-:W2:Y:S04]  /*9b60*/  LDL R0, [R1+0x2dc] ;  /* 0x0002dc0001007983 */ /* 0x000ea80000100800 */
[----:B------:R3:W2:Y:S02]  /*9b70*/  @P0 LDG.E.U8 R18, desc[UR6][R14.64] ;  /* 0x000000060e120981 */ /* 0x0006a4000c1e1100 */
[----:B---3--:R-:W-:Y:S02]  /*9b80*/  @P1 IMAD.MOV.U32 R15, RZ, RZ, R16 ;  /* 0x000000ffff0f1224 */ /* 0x008fe400078e0010 */
[----:B----4-:R-:W-:-:S05]  /*9b90*/  @P1 IMAD.MOV.U32 R14, RZ, RZ, R12 ;  /* 0x000000ffff0e1224 */ /* 0x010fca00078e000c */
[----:B------:R0:W3:Y:S02]  /*9ba0*/  @P1 LDG.E.U8 R19, desc[UR6][R14.64] ;  /* 0x000000060e131981 */ /* 0x0000e4000c1e1100 */
[----:B0-----:R-:W-:Y:S02]  /*9bb0*/  @P2 IMAD.MOV.U32 R14, RZ, RZ, R8 ;  /* 0x000000ffff0e2224 */ /* 0x001fe400078e0008 */
[----:B------:R-:W-:-:S05]  /*9bc0*/  @P2 IMAD.MOV.U32 R15, RZ, RZ, R9 ;  /* 0x000000ffff0f2224 */ /* 0x000fca00078e0009 */
[----:B------:R0:W4:Y:S02]  /*9bd0*/  @P2 LDG.E.U8 R21, desc[UR6][R14.64] ;  /* 0x000000060e152981 */ /* 0x000124000c1e1100 */
[----:B0-----:R-:W-:Y:S02]  /*9be0*/  @P3 IMAD.MOV.U32 R14, RZ, RZ, R6 ;  /* 0x000000ffff0e3224 */ /* 0x001fe400078e0006 */
[----:B------:R-:W-:-:S05]  /*9bf0*/  @P3 IMAD.MOV.U32 R15, RZ, RZ, R7 ;  /* 0x000000ffff0f3224 */ /* 0x000fca00078e0007 */
[----:B------:R0:W4:Y:S02]  /*9c00*/  @P3 LDG.E.U8 R23, desc[UR6][R14.64] ;  /* 0x000000060e173981 */ /* 0x000124000c1e1100 */
[----:B0-----:R-:W-:Y:S02]  /*9c10*/  @P4 IMAD.MOV.U32 R14, RZ, RZ, R4 ;  /* 0x000000ffff0e4224 */ /* 0x001fe400078e0004 */
[----:B------:R-:W-:-:S05]  /*9c20*/  @P4 IMAD.MOV.U32 R15, RZ, RZ, R5 ;  /* 0x000000ffff0f4224 */ /* 0x000fca00078e0005 */
[----:B------:R2:W4:Y:S01]  /*9c30*/  @P4 LDG.E.U8 R24, desc[UR6][R14.64] ;  /* 0x000000060e184981 */ /* 0x000522000c1e1100 */
[----:B------:R-:W-:-:S13]  /*9c40*/  ISETP.GT.AND P0, PT, R2, 0x7f, PT ;  /* 0x0000007f0200780c */ /* 0x000fda0003f04270 */
[----:B--2---:R-:W-:Y:S01]  /*9c50*/  @P0 IMAD.MOV.U32 R15, RZ, RZ, R3 ;  /* 0x000000ffff0f0224 */ /* 0x004fe200078e0003 */
[----:B------:R-:W-:Y:S01]  /*9c60*/  STL [R1+0x98c], R18 ;  /* 0x00098c1201007387 */ /* 0x000fe20000100800 */
[----:B------:R-:W-:-:S03]  /*9c70*/  @P0 IMAD.MOV.U32 R14, RZ, RZ, R0 ;  /* 0x000000ffff0e0224 */ /* 0x000fc600078e0000 */
[----:B---3--:R-:W-:Y:S04]  /*9c80*/  STL [R1+0x990], R19 ;  /* 0x0009901301007387 */ /* 0x008fe80000100800 */
[----:B----4-:R-:W-:Y:S04]  /*9c90*/  STL [R1+0x994], R21 ;  /* 0x0009941501007387 */ /* 0x010fe80000100800 */
[----:B------:R0:W-:Y:S04]  /*9ca0*/  STL [R1+0x998], R23 ;  /* 0x0009981701007387 */ /* 0x0001e80000100800 */
[----:B------:R1:W-:Y:S04]  /*9cb0*/  STL [R1+0x99c], R24 ;  /* 0x00099c1801007387 */ /* 0x0003e80000100800 */
[----:B------:R-:W2:Y:S04]  /*9cc0*/  LDL.LU R3, [R1+0x1e4] ;  /* 0x0001e40001037983 */ /* 0x000ea80000300800 */
[----:B------:R-:W3:Y:S04]  /*9cd0*/  LDL.LU R6, [R1+0x1e0] ;  /* 0x0001e00001067983 */ /* 0x000ee80000300800 */
[----:B------:R-:W4:Y:S04]  /*9ce0*/  LDL.LU R29, [R1+0x1a4] ;  /* 0x0001a400011d7983 */ /* 0x000f280000300800 */
[----:B------:R-:W4:Y:S04]  /*9cf0*/  LDL.LU R0, [R1+0x1a0] ;  /* 0x0001a00001007983 */ /* 0x000f280000300800 */
[----:B------:R-:W4:Y:S04]  /*9d00*/  LDL.LU R5, [R1+0x164] ;  /* 0x0001640001057983 */ /* 0x000f280000300800 */
[----:B------:R-:W4:Y:S01]  /*9d10*/  LDL.LU R4, [R1+0x160] ;  /* 0x0001600001047983 */ /* 0x000f220000300800 */
[----:B------:R-:W-:-:S03]  /*9d20*/  PRMT R25, RZ, 0x7610, R25 ;  /* 0x00007610ff197816 */ /* 0x000fc60000000019 */
[----:B------:R-:W4:Y:S04]  /*9d30*/  LDL.LU R16, [R1+0x124] ;  /* 0x0001240001107983 */ /* 0x000f280000300800 */
[----:B------:R1:W4:Y:S04]  /*9d40*/  @P0 LDG.E.U8 R25, desc[UR6][R14.64] ;  /* 0x000000060e190981 */ /* 0x000328000c1e1100 */
[----:B0-----:R-:W4:Y:S04]  /*9d50*/  LDL.LU R23, [R1+0xa4] ;  /* 0x0000a40001177983 */ /* 0x001f280000300800 */
[----:B------:R-:W4:Y:S01]  /*9d60*/  LDL.LU R27, [R1+0xa0] ;  /* 0x0000a000011b7983 */ /* 0x000f220000300800 */
[----:B-1----:R-:W0:Y:S03]  /*9d70*/  S2R R14, SR_TID.X ;  /* 0x00000000000e7919 */ /* 0x002e260000002100 */
[----:B------:R-:W4:Y:S04]  /*9d80*/  LDL.LU R28, [R1+0x8] ;  /* 0x00000800011c7983 */ /* 0x000f280000300800 */
[----:B------:R-:W4:Y:S04]  /*9d90*/  LDL.LU R21, [R1+0x28] ;  /* 0x0000280001157983 */ /* 0x000f280000300800 */
[----:B------:R-:W4:Y:S04]  /*9da0*/  LDL.LU R19, [R1+0x24] ;  /* 0x0000240001137983 */ /* 0x000f280000300800 */
[----:B------:R-:W4:Y:S04]  /*9db0*/  LDL.LU R18, [R1+0x18] ;  /* 0x0000180001127983 */ /* 0x000f280000300800 */
[----:B------:R-:W4:Y:S04]  /*9dc0*/  LDL.LU R13, [R1+0x14] ;  /* 0x00001400010d7983 */ /* 0x000f280000300800 */
[----:B------:R-:W4:Y:S04]  /*9dd0*/  LDL.LU R12, [R1+0x1dc] ;  /* 0x0001dc00010c7983 */ /* 0x000f280000300800 */
[----:B------:R-:W4:Y:S01]  /*9de0*/  LDL.LU R17, [R1+0x1d8] ;  /* 0x0001d80001117983 */ /* 0x000f220000300800 */
[----:B0-----:R-:W-:Y:S01]  /*9df0*/  LOP3.LUT R24, R14, 0x3f, RZ, 0xc0, !PT ;  /* 0x0000003f0e187812 */ /* 0x001fe200078ec0ff */
[----:B------:R-:W-:Y:S03]  /*9e00*/  BAR.SYNC.DEFER_BLOCKING 0x0 ;  /* 0x0000000000007b1d */ /* 0x000fe60000010000 */
[----:B------:R-:W-:-:S03]  /*9e10*/  LOP3.LUT R14, R24, 0x40, RZ, 0xfc, !PT ;  /* 0x00000040180e7812 */ /* 0x000fc600078efcff */
[----:B------:R-:W4:Y:S04]  /*9e20*/  LDL.LU R20, [R1+0x19c] ;  /* 0x00019c0001147983 */ /* 0x000f280000300800 */
[----:B------:R-:W4:Y:S04]  /*9e30*/  LDL.LU R26, [R1+0x198] ;  /* 0x00019800011a7983 */ /* 0x000f280000300800 */
[----:B------:R-:W4:Y:S01]  /*9e40*/  LDL.LU R9, [R1+0x15c] ;  /* 0x00015c0001097983 */ /* 0x000f220000300800 */
[----:B------:R-:W-:-:S03]  /*9e50*/  ISETP.GE.AND P0, PT, R24, R2, PT ;  /* 0x000000021800720c */ /* 0x000fc60003f06270 */
[----:B------:R-:W4:Y:S01]  /*9e60*/  LDL.LU R8, [R1+0x158] ;  /* 0x0001580001087983 */ /* 0x000f220000300800 */
[----:B------:R-:W-:-:S03]  /*9e70*/  ISETP.GE.AND P1, PT, R14, R2, PT ;  /* 0x000000020e00720c */ /* 0x000fc60003f26270 */
[----:B------:R-:W4:Y:S04]  /*9e80*/  LDL.LU R7, [R1+0x11c] ;  /* 0x00011c0001077983 */ /* 0x000f280000300800 */
[----:B------:R0:W-:Y:S04]  /*9e90*/  STL [R1+0x9a0], R15 ;  /* 0x0009a00f01007387 */ /* 0x0001e80000100800 */
[----:B0-----:R-:W4:Y:S04]  /*9ea0*/  LDL.LU R15, [R1+0xe0] ;  /* 0x0000e000010f7983 */ /* 0x001f280000300800 */
[----:B------:R-:W4:Y:S04]  /*9eb0*/  LDL.LU R2, [R1+0x120] ;  /* 0x0001200001027983 */ /* 0x000f280000300800 */
[----:B--2---:R0:W-:Y:S04]  /*9ec0*/  STS.U8 [R24+UR4], R3 ;  /* 0x0000000318007988 */ /* 0x0041e80008000004 */
[----:B---3--:R1:W-:Y:S04]  /*9ed0*/  STS.U8 [R24+UR4+0x40], R6 ;  /* 0x0000400618007988 */ /* 0x0083e80008000004 */
[----:B----4-:R2:W-:Y:S04]  /*9ee0*/  STS.U8 [R24+UR4+0x400], R29 ;  /* 0x0004001d18007988 */ /* 0x0105e80008000004 */
[----:B0-----:R-:W3:Y:S04]  /*9ef0*/  LDL.LU R3, [R1+0x9d4] ;  /* 0x0009d40001037983 */ /* 0x001ee80000300800 */
[----:B-1----:R-:W4:Y:S04]  /*9f00*/  LDL.LU R6, [R1+0x118] ;  /* 0x0001180001067983 */ /* 0x002f280000300800 */
[----:B------:R0:W-:Y:S04]  /*9f10*/  STS.U8 [R24+UR4+0x440], R0 ;  /* 0x0004400018007988 */ /* 0x0001e80008000004 */
[----:B--2---:R-:W2:Y:S04]  /*9f20*/  LDL.LU R29, [R1+0xdc] ;  /* 0x0000dc00011d7983 */ /* 0x004ea80000300800 */
[----:B------:R1:W-:Y:S04]  /*9f30*/  STS.U8 [R24+UR4+0x800], R5 ;  /* 0x0008000518007988 */ /* 0x0003e80008000004 */
[----:B0-----:R-:W3:Y:S04]  /*9f40*/  LDL.LU R0, [R1+0xd8] ;  /* 0x0000d80001007983 */ /* 0x001ee80000300800 */
[----:B------:R0:W-:Y:S04]  /*9f50*/  STS.U8 [R24+UR4+0x840], R4 ;  /* 0x0008400418007988 */ /* 0x0001e80008000004 */
[----:B-1----:R-:W3:Y:S04]  /*9f60*/  LDL.LU R5, [R1+0x9c] ;  /* 0x00009c0001057983 */ /* 0x002ee80000300800 */
[----:B0-----:R-:W3:Y:S04]  /*9f70*/  LDL.LU R4, [R1+0x98] ;  /* 0x0000980001047983 */ /* 0x001ee80000300800 */
[----:B------:R0:W-:Y:S04]  /*9f80*/  STS.U8 [R24+UR4+0xc00], R16 ;  /* 0x000c001018007988 */ /* 0x0001e80008000004 */
[----:B0-----:R-:W3:Y:S04]  /*9f90*/  LDL.LU R16, [R1+0x9d0] ;  /* 0x0009d00001107983 */ /* 0x001ee80000300800 */
[----:B------:R0:W-:Y:S04]  /*9fa0*/  STS.U8 [R24+UR4+0xc40], R2 ;  /* 0x000c400218007988 */ /* 0x0001e80008000004 */
[----:B------:R-:W-:Y:S04]  /*9fb0*/  STS.U8 [R24+UR4+0x1000], R15 ;  /* 0x0010000f18007988 */ /* 0x000fe80008000004 */
[----:B------:R-:W-:Y:S01]  /*9fc0*/  STS.U8 [R24+UR4+0x1040], R23 ;  /* 0x0010401718007988 */ /* 0x000fe20008000004 */
[----:B0-----:R-:W-:-:S03]  /*9fd0*/  LOP3.LUT R2, R24, 0x8, RZ, 0x3c, !PT ;  /* 0x0000000818027812 */ /* 0x001fc600078e3cff */
[----:B------:R0:W-:Y:S04]  /*9fe0*/  STS.U8 [R24+UR4+0x1400], R27 ;  /* 0x0014001b18007988 */ /* 0x0001e80008000004 */
[----:B------:R1:W-:Y:S04]  /*9ff0*/  STS.U8 [R24+UR4+0x1440], R28 ;  /* 0x0014401c18007988 */ /* 0x0003e80008000004 */
[----:B------:R-:W-:Y:S04]  /*a000*/  STS.U8 [R24+UR4+0x1800], R21 ;  /* 0x0018001518007988 */ /* 0x000fe80008000004 */
[----:B0-----:R-:W3:Y:S04]  /*a010*/  LDL.LU R27, [R1+0x20] ;  /* 0x00002000011b7983 */ /* 0x001ee80000300800 */
[----:B------:R-:W-:Y:S04]  /*a020*/  STS.U8 [R24+UR4+0x1840], R19 ;  /* 0x0018401318007988 */ /* 0x000fe80008000004 */
[----:B-1----:R-:W3:Y:S04]  /*a030*/  LDL.LU R28, [R1+0x1c] ;  /* 0x00001c00011c7983 */ /* 0x002ee80000300800 */
[----:B------:R-:W-:Y:S04]  /*a040*/  STS.U8 [R24+UR4+0x1c00], R18 ;  /* 0x001c001218007988 */ /* 0x000fe80008000004 */
[----:B------:R-:W-:Y:S04]  /*a050*/  STS.U8 [R24+UR4+0x1c40], R13 ;  /* 0x001c400d18007988 */ /* 0x000fe80008000004 */
[----:B------:R0:W-:Y:S04]  /*a060*/  STS.U8 [R2+UR4+0xc80], R7 ;  /* 0x000c800702007988 */ /* 0x0001e80008000004 */
[----:B------:R1:W-:Y:S04]  /*a070*/  STS.U8 [R2+UR4+0x80], R12 ;  /* 0x0000800c02007988 */ /* 0x0003e80008000004 */
[----:B0-----:R-:W3:Y:S04]  /*a080*/  LDL.LU R7, [R1+0x1d4] ;  /* 0x0001d40001077983 */ /* 0x001ee80000300800 */
[----:B------:R-:W3:Y:S04]  /*a090*/  LDL.LU R18, [R1+0x1d0] ;  /* 0x0001d00001127983 */ /* 0x000ee80000300800 */
[----:B------:R-:W3:Y:S04]  /*a0a0*/  LDL.LU R13, [R1+0x194] ;  /* 0x00019400010d7983 */ /* 0x000ee80000300800 */
[----:B------:R0:W-:Y:S04]  /*a0b0*/  STS.U8 [R2+UR4+0xc0], R17 ;  /* 0x0000c01102007988 */ /* 0x0001e80008000004 */
[----:B-1----:R-:W3:Y:S04]  /*a0c0*/  LDL.LU R12, [R1+0x190] ;  /* 0x00019000010c7983 */ /* 0x002ee80000300800 */
[----:B------:R1:W-:Y:S04]  /*a0d0*/  STS.U8 [R2+UR4+0x480], R20 ;  /* 0x0004801402007988 */ /* 0x0003e80008000004 */
[----:B0-----:R-:W3:Y:S04]  /*a0e0*/  LDL.LU R17, [R1+0x154] ;  /* 0x0001540001117983 */ /* 0x001ee80000300800 */
[----:B-1----:R-:W3:Y:S04]  /*a0f0*/  LDL.LU R20, [R1+0x150] ;  /* 0x0001500001147983 */ /* 0x002ee80000300800 */
[----:B----4-:R0:W-:Y:S04]  /*a100*/  STS.U8 [R2+UR4+0xcc0], R6 ;  /* 0x000cc00602007988 */ /* 0x0101e80008000004 */
[----:B--2---:R1:W-:Y:S04]  /*a110*/  STS.U8 [R2+UR4+0x1080], R29 ;  /* 0x0010801d02007988 */ /* 0x0043e80008000004 */
[----:B0-----:R-:W2:Y:S04]  /*a120*/  LDL.LU R6, [R1+0x114] ;  /* 0x0001140001067983 */ /* 0x001ea80000300800 */
[----:B---3--:R0:W-:Y:S04]  /*a130*/  STS.U8 [R2+UR4+0x10c0], R0 ;  /* 0x0010c00002007988 */ /* 0x0081e80008000004 */
[----:B-1----:R-:W3:Y:S04]  /*a140*/  LDL.LU R29, [R1+0x110] ;  /* 0x00011000011d7983 */ /* 0x002ee80000300800 */
[----:B------:R1:W-:Y:S04]  /*a150*/  STS.U8 [R2+UR4+0x1480], R5 ;  /* 0x0014800502007988 */ /* 0x0003e80008000004 */
[----:B0-----:R-:W4:Y:S04]  /*a160*/  LDL.LU R0, [R1+0xd4] ;  /* 0x0000d40001007983 */ /* 0x001f280000300800 */
[----:B------:R0:W-:Y:S04]  /*a170*/  STS.U8 [R2+UR4+0x14c0], R4 ;  /* 0x0014c00402007988 */ /* 0x0001e80008000004 */
[----:B-1----:R-:W4:Y:S04]  /*a180*/  LDL.LU R5, [R1+0xd0] ;  /* 0x0000d00001057983 */ /* 0x002f280000300800 */
[----:B0-----:R-:W4:Y:S04]  /*a190*/  LDL.LU R4, [R1+0x8c] ;  /* 0x00008c0001047983 */ /* 0x001f280000300800 */
[----:B------:R-:W4:Y:S01]  /*a1a0*/  LDL.LU R23, [R1+0x4] ;  /* 0x0000040001177983 */ /* 0x000f220000300800 */
[----:B------:R-:W-:-:S03]  /*a1b0*/  LOP3.LUT R15, R24, 0x10, RZ, 0x3c, !PT ;  /* 0x00000010180f7812 */ /* 0x000fc600078e3cff */
[----:B------:R-:W4:Y:S04]  /*a1c0*/  LDL.LU R21, [R1+0x1cc] ;  /* 0x0001cc0001157983 */ /* 0x000f280000300800 */
[----:B------:R0:W-:Y:S04]  /*a1d0*/  STS.U8 [R2+UR4+0x4c0], R26 ;  /* 0x0004c01a02007988 */ /* 0x0001e80008000004 */
[----:B------:R-:W4:Y:S04]  /*a1e0*/  LDL.LU R19, [R1+0x1c8] ;  /* 0x0001c80001137983 */ /* 0x000f280000300800 */
[----:B------:R1:W-:Y:S04]  /*a1f0*/  STS.U8 [R2+UR4+0x880], R9 ;  /* 0x0008800902007988 */ /* 0x0003e80008000004 */
[----:B0-----:R-:W4:Y:S04]  /*a200*/  LDL.LU R26, [R1+0x18c] ;  /* 0x00018c00011a7983 */ /* 0x001f280000300800 */
[----:B------:R0:W-:Y:S04]  /*a210*/  STS.U8 [R2+UR4+0x8c0], R8 ;  /* 0x0008c00802007988 */ /* 0x0001e80008000004 */
[----:B-1----:R-:W4:Y:S04]  /*a220*/  LDL.LU R9, [R1+0x188] ;  /* 0x0001880001097983 */ /* 0x002f280000300800 */
[----:B------:R-:W-:Y:S04]  /*a230*/  STS.U8 [R2+UR4+0x1c80], R16 ;  /* 0x001c801002007988 */ /* 0x000fe80008000004 */
[----:B0-----:R-:W4:Y:S04]  /*a240*/  LDL.LU R8, [R1+0x14c] ;  /* 0x00014c0001087983 */ /* 0x001f280000300800 */
[----:B------:R-:W-:Y:S04]  /*a250*/  STS.U8 [R2+UR4+0x1cc0], R3 ;  /* 0x001cc00302007988 */ /* 0x000fe80008000004 */
[----:B------:R0:W-:Y:S04]  /*a260*/  STS.U8 [R2+UR4+0x1880], R27 ;  /* 0x0018801b02007988 */ /* 0x0001e80008000004 */
[----:B------:R1:W-:Y:S04]  /*a270*/  STS.U8 [R2+UR4+0x18c0], R28 ;  /* 0x0018c01c02007988 */ /* 0x0003e80008000004 */
[----:B0-----:R-:W4:Y:S04]  /*a280*/  LDL.LU R27, [R1+0x148] ;  /* 0x00014800011b7983 */ /* 0x001f280000300800 */
[----:B-1----:R-:W4:Y:S04]  /*a290*/  LDL.LU R28, [R1+0x10c] ;  /* 0x00010c00011c7983 */ /* 0x002f280000300800 */
[----:B------:R-:W4:Y:S04]  /*a2a0*/  LDL.LU R2, [R1+0x88] ;  /* 0x0000880001027983 */ /* 0x000f280000300800 */
[----:B------:R-:W4:Y:S04]  /*a2b0*/  LDL.LU R3, [R1+0x10] ;  /* 0x0000100001037983 */ /* 0x000f280000300800 */
[----:B------:R0:W-:Y:S04]  /*a2c0*/  STS.U8 [R15+UR4+0x100], R7 ;  /* 0x000100070f007988 */ /* 0x0001e80008000004 */
[----:B------:R1:W-:Y:S04]  /*a2d0*/  STS.U8 [R15+UR4+0x140], R18 ;  /* 0x000140120f007988 */ /* 0x0003e80008000004 */
[----:B------:R1:W-:Y:S04]  /*a2e0*/  STS.U8 [R15+UR4+0x500], R13 ;  /* 0x0005000d0f007988 */ /* 0x0003e80008000004 */
[----:B0-----:R-:W4:Y:S04]  /*a2f0*/  LDL.LU R7, [R1+0x9cc] ;  /* 0x0009cc0001077983 */ /* 0x001f280000300800 */
[----:B-1----:R-:W4:Y:S04]  /*a300*/  LDL.LU R18, [R1+0x108] ;  /* 0x0001080001127983 */ /* 0x002f280000300800 */
[----:B------:R0:W-:Y:S04]  /*a310*/  STS.U8 [R15+UR4+0x540], R12 ;  /* 0x0005400c0f007988 */ /* 0x0001e80008000004 */
[----:B------:R-:W4:Y:S04]  /*a320*/  LDL.LU R13, [R1+0xcc] ;  /* 0x0000cc00010d7983 */ /* 0x000f280000300800 */
[----:B------:R1:W-:Y:S04]  /*a330*/  STS.U8 [R15+UR4+0x900], R17 ;  /* 0x000900110f007988 */ /* 0x0003e80008000004 */
[----:B0-----:R-:W4:Y:S04]  /*a340*/  LDL.LU R12, [R1+0xc8] ;  /* 0x0000c800010c7983 */ /* 0x001f280000300800 */
[----:B------:R0:W-:Y:S04]  /*a350*/  STS.U8 [R15+UR4+0x940], R20 ;  /* 0x000940140f007988 */ /* 0x0001e80008000004 */
[----:B-1----:R-:W4:Y:S04]  /*a360*/  LDL.LU R17, [R1+0x84] ;  /* 0x0000840001117983 */ /* 0x002f280000300800 */
[----:B0-----:R-:W4:Y:S04]  /*a370*/  LDL.LU R20, [R1+0x80] ;  /* 0x0000800001147983 */ /* 0x001f280000300800 */
[----:B--2---:R0:W-:Y:S04]  /*a380*/  STS.U8 [R15+UR4+0xd00], R6 ;  /* 0x000d00060f007988 */ /* 0x0041e80008000004 */
[----:B---3--:R1:W-:Y:S04]  /*a390*/  STS.U8 [R15+UR4+0xd40], R29 ;  /* 0x000d401d0f007988 */ /* 0x0083e80008000004 */
[----:B0-----:R-:W2:Y:S04]  /*a3a0*/  LDL.LU R6, [R1+0x9c8] ;  /* 0x0009c80001067983 */ /* 0x001ea80000300800 */
[----:B----4-:R0:W-:Y:S04]  /*a3b0*/  STS.U8 [R15+UR4+0x1100], R0 ;  /* 0x001100000f007988 */ /* 0x0101e80008000004 */
[----:B-1----:R-:W3:Y:S04]  /*a3c0*/  LDL.LU R29, [R1+0x9c4] ;  /* 0x0009c400011d7983 */ /* 0x002ee80000300800 */
[----:B------:R1:W-:Y:S04]  /*a3d0*/  STS.U8 [R15+UR4+0x1140], R5 ;  /* 0x001140050f007988 */ /* 0x0003e80008000004 */
[----:B0-----:R-:W4:Y:S04]  /*a3e0*/  LDL.LU R0, [R1+0x9c0] ;  /* 0x0009c00001007983 */ /* 0x001f280000300800 */
[----:B------:R0:W-:Y:S04]  /*a3f0*/  STS.U8 [R15+UR4+0x1500], R4 ;  /* 0x001500040f007988 */ /* 0x0001e80008000004 */
[----:B-1----:R-:W2:Y:S04]  /*a400*/  LDL.LU R5, [R1+0x9bc] ;  /* 0x0009bc0001057983 */ /* 0x002ea80000300800 */
[----:B0-----:R-:W3:Y:S04]  /*a410*/  LDL.LU R4, [R1+0x9b8] ;  /* 0x0009b80001047983 */ /* 0x001ee80000300800 */
[----:B------:R0:W-:Y:S04]  /*a420*/  STS.U8 [R15+UR4+0x1540], R2 ;  /* 0x001540020f007988 */ /* 0x0001e80008000004 */
[----:B------:R-:W-:Y:S04]  /*a430*/  STS.U8 [R15+UR4+0x1900], R3 ;  /* 0x001900030f007988 */ /* 0x000fe80008000004 */
[----:B------:R-:W-:Y:S01]  /*a440*/  STS.U8 [R15+UR4+0x1940], R23 ;  /* 0x001940170f007988 */ /* 0x000fe20008000004 */
[----:B0-----:R-:W-:-:S03]  /*a450*/  LOP3.LUT R2, R24, 0x18, RZ, 0x3c, !PT ;  /* 0x0000001818027812 */ /* 0x001fc600078e3cff */
[----:B---3--:R-:W-:Y:S04]  /*a460*/  STS.U8 [R15+UR4+0x1d00], R4 ;  /* 0x001d00040f007988 */ /* 0x008fe80008000004 */
[----:B--2---:R-:W-:Y:S04]  /*a470*/  STS.U8 [R15+UR4+0x1d40], R5 ;  /* 0x001d40050f007988 */ /* 0x004fe80008000004 */
[----:B------:R0:W-:Y:S04]  /*a480*/  STS.U8 [R2+UR4+0x580], R26 ;  /* 0x0005801a02007988 */ /* 0x0001e80008000004 */
[----:B------:R1:W-:Y:S04]  /*a490*/  STS.U8 [R2+UR4+0x5c0], R9 ;  /* 0x0005c00902007988 */ /* 0x0003e80008000004 */
[----:B------:R2:W-:Y:S04]  /*a4a0*/  STS.U8 [R2+UR4+0x980], R8 ;  /* 0x0009800802007988 */ /* 0x0005e80008000004 */
[----:B0-----:R-:W3:Y:S04]  /*a4b0*/  LDL.LU R26, [R1+0x1c4] ;  /* 0x0001c400011a7983 */ /* 0x001ee80000300800 */
[----:B-1----:R-:W3:Y:S04]  /*a4c0*/  LDL.LU R9, [R1+0x1c0] ;  /* 0x0001c00001097983 */ /* 0x002ee80000300800 */
[----:B------:R0:W-:Y:S04]  /*a4d0*/  STS.U8 [R2+UR4+0x9c0], R27 ;  /* 0x0009c01b02007988 */ /* 0x0001e80008000004 */
[----:B--2---:R-:W2:Y:S04]  /*a4e0*/  LDL.LU R8, [R1+0x184] ;  /* 0x0001840001087983 */ /* 0x004ea80000300800 */
[----:B------:R1:W-:Y:S04]  /*a4f0*/  STS.U8 [R2+UR4+0xd80], R28 ;  /* 0x000d801c02007988 */ /* 0x0003e80008000004 */
[----:B0-----:R-:W2:Y:S04]  /*a500*/  LDL.LU R27, [R1+0x180] ;  /* 0x00018000011b7983 */ /* 0x001ea80000300800 */
[----:B-1----:R-:W2:Y:S04]  /*a510*/  LDL.LU R28, [R1+0x144] ;  /* 0x00014400011c7983 */ /* 0x002ea80000300800 */
[----:B------:R-:W2:Y:S04]  /*a520*/  LDL.LU R5, [R1+0x104] ;  /* 0x0001040001057983 */ /* 0x000ea80000300800 */
[----:B------:R-:W2:Y:S04]  /*a530*/  LDL.LU R4, [R1+0x100] ;  /* 0x0001000001047983 */ /* 0x000ea80000300800 */
[----:B------:R-:W2:Y:S04]  /*a540*/  LDL.LU R3, [R1+0xc4] ;  /* 0x0000c40001037983 */ /* 0x000ea80000300800 */
[----:B------:R0:W-:Y:S04]  /*a550*/  STS.U8 [R2+UR4+0x180], R21 ;  /* 0x0001801502007988 */ /* 0x0001e80008000004 */
[----:B------:R-:W2:Y:S04]  /*a560*/  LDL.LU R23, [R1+0x1bc] ;  /* 0x0001bc0001177983 */ /* 0x000ea80000300800 */
[----:B------:R1:W-:Y:S04]  /*a570*/  STS.U8 [R2+UR4+0x1c0], R19 ;  /* 0x0001c01302007988 */ /* 0x0003e80008000004 */
[----:B0-----:R-:W2:Y:S04]  /*a580*/  LDL.LU R21, [R1+0x1b8] ;  /* 0x0001b80001157983 */ /* 0x001ea80000300800 */
[----:B------:R0:W-:Y:S04]  /*a590*/  STS.U8 [R2+UR4+0xdc0], R18 ;  /* 0x000dc01202007988 */ /* 0x0001e80008000004 */
[----:B-1----:R-:W2:Y:S04]  /*a5a0*/  LDL.LU R19, [R1+0x17c] ;  /* 0x00017c0001137983 */ /* 0x002ea80000300800 */
        /* <DEDUP_REMOVED lines=8> */
[----:B----4-:R1:W-:Y:S04]  /*a630*/  STS.U8 [R2+UR4+0x1980], R0 ;  /* 0x0019800002007988 */ /* 0x0103e80008000004 */
[----:B0-----:R-:W4:Y:S04]  /*a640*/  LDL.LU R20, [R1+0xf8] ;  /* 0x0000f80001147983 */ /* 0x001f280000300800 */
[----:B------:R0:W-:Y:S04]  /*a650*/  STS.U8 [R2+UR4+0x19c0], R29 ;  /* 0x0019c01d02007988 */ /* 0x0001e80008000004 */
[----:B-1----:R-:W4:Y:S04]  /*a660*/  LDL.LU R0, [R1+0xbc] ;  /* 0x0000bc0001007983 */ /* 0x002f280000300800 */
[----:B------:R1:W-:Y:S04]  /*a670*/  STS.U8 [R2+UR4+0x1d80], R6 ;  /* 0x001d800602007988 */ /* 0x0003e80008000004 */
[----:B0-----:R-:W4:Y:S04]  /*a680*/  LDL.LU R29, [R1+0x2c] ;  /* 0x00002c00011d7983 */ /* 0x001f280000300800 */
[----:B------:R0:W-:Y:S04]  /*a690*/  STS.U8 [R2+UR4+0x1dc0], R7 ;  /* 0x001dc00702007988 */ /* 0x0001e80008000004 */
[----:B-1----:R-:W4:Y:S04]  /*a6a0*/  LDL.LU R6, [R1+0x70] ;  /* 0x0000700001067983 */ /* 0x002f280000300800 */
[----:B0-----:R-:W4:Y:S01]  /*a6b0*/  LDL.LU R7, [R1+0x140] ;  /* 0x0001400001077983 */ /* 0x001f220000300800 */
[----:B------:R-:W-:-:S03]  /*a6c0*/  LOP3.LUT R15, R24, 0x20, RZ, 0x3c, !PT ;  /* 0x00000020180f7812 */ /* 0x000fc600078e3cff */
[----:B------:R-:W4:Y:S04]  /*a6d0*/  LDL.LU R2, [R1+0xc0] ;  /* 0x0000c00001027983 */ /* 0x000f280000300800 */
[----:B---3--:R0:W-:Y:S04]  /*a6e0*/  STS.U8 [R15+UR4+0x200], R26 ;  /* 0x0002001a0f007988 */ /* 0x0081e80008000004 */
[----:B------:R1:W-:Y:S04]  /*a6f0*/  STS.U8 [R15+UR4+0x240], R9 ;  /* 0x000240090f007988 */ /* 0x0003e80008000004 */
[----:B0-----:R-:W3:Y:S04]  /*a700*/  LDL.LU R26, [R1+0x9b4] ;  /* 0x0009b400011a7983 */ /* 0x001ee80000300800 */
[----:B-1----:R-:W3:Y:S04]  /*a710*/  LDL.LU R9, [R1+0x9b0] ;  /* 0x0009b00001097983 */ /* 0x002ee80000300800 */
[----:B--2---:R0:W-:Y:S04]  /*a720*/  STS.U8 [R15+UR4+0x600], R8 ;  /* 0x000600080f007988 */ /* 0x0041e80008000004 */
[----:B------:R1:W-:Y:S04]  /*a730*/  STS.U8 [R15+UR4+0x640], R27 ;  /* 0x0006401b0f007988 */ /* 0x0003e80008000004 */
[----:B------:R2:W-:Y:S04]  /*a740*/  STS.U8 [R15+UR4+0xa00], R28 ;  /* 0x000a001c0f007988 */ /* 0x0005e80008000004 */
[----:B0-----:R-:W3:Y:S04]  /*a750*/  LDL.LU R8, [R1+0x9ac] ;  /* 0x0009ac0001087983 */ /* 0x001ee80000300800 */
[----:B-1----:R-:W3:Y:S04]  /*a760*/  LDL.LU R27, [R1+0x9a8] ;  /* 0x0009a800011b7983 */ /* 0x002ee80000300800 */
[----:B--2---:R-:W2:Y:S04]  /*a770*/  LDL.LU R28, [R1+0x9a4] ;  /* 0x0009a400011c7983 */ /* 0x004ea80000300800 */
[----:B----4-:R-:W-:Y:S04]  /*a780*/  STS.U8 [R15+UR4+0xa40], R7 ;  /* 0x000a40070f007988 */ /* 0x010fe80008000004 */
[----:B------:R0:W-:Y:S04]  /*a790*/  STS.U8 [R15+UR4+0xe00], R5 ;  /* 0x000e00050f007988 */ /* 0x0001e80008000004 */
[----:B------:R1:W-:Y:S04]  /*a7a0*/  STS.U8 [R15+UR4+0xe40], R4 ;  /* 0x000e40040f007988 */ /* 0x0003e80008000004 */
[----:B------:R4:W-:Y:S04]  /*a7b0*/  STS.U8 [R15+UR4+0x1200], R3 ;  /* 0x001200030f007988 */ /* 0x0009e80008000004 */
[----:B0-----:R-:W3:Y:S04]  /*a7c0*/  LDL.LU R5, [R1+0xb8] ;  /* 0x0000b80001057983 */ /* 0x001ee80000300800 */
[----:B-1----:R-:W3:Y:S04]  /*a7d0*/  LDL.LU R4, [R1+0x7c] ;  /* 0x00007c0001047983 */ /* 0x002ee80000300800 */
[----:B----4-:R-:W4:Y:S04]  /*a7e0*/  LDL.LU R3, [R1+0x78] ;  /* 0x0000780001037983 */ /* 0x010f280000300800 */
[----:B------:R0:W-:Y:S04]  /*a7f0*/  STS.U8 [R15+UR4+0x1240], R2 ;  /* 0x001240020f007988 */ /* 0x0001e80008000004 */
[----:B------:R-:W-:Y:S04]  /*a800*/  STS.U8 [R15+UR4+0x1600], R6 ;  /* 0x001600060f007988 */ /* 0x000fe80008000004 */
[----:B------:R-:W-:Y:S01]  /*a810*/  STS.U8 [R15+UR4+0x1640], R29 ;  /* 0x0016401d0f007988 */ /* 0x000fe20008000004 */
[----:B0-----:R-:W-:-:S03]  /*a820*/  LOP3.LUT R2, R24, 0x28, RZ, 0x3c, !PT ;  /* 0x0000002818027812 */ /* 0x001fc600078e3cff */
[----:B--2---:R-:W-:Y:S04]  /*a830*/  STS.U8 [R15+UR4+0x1a00], R28 ;  /* 0x001a001c0f007988 */ /* 0x004fe80008000004 */
[----:B---3--:R-:W-:Y:S04]  /*a840*/  STS.U8 [R15+UR4+0x1a40], R27 ;  /* 0x001a401b0f007988 */ /* 0x008fe80008000004 */
[----:B------:R-:W-:Y:S04]  /*a850*/  STS.U8 [R15+UR4+0x1e00], R8 ;  /* 0x001e00080f007988 */ /* 0x000fe80008000004 */
[----:B------:R0:W-:Y:S04]  /*a860*/  STS.U8 [R15+UR4+0x1e40], R9 ;  /* 0x001e40090f007988 */ /* 0x0001e80008000004 */
[----:B------:R1:W-:Y:S04]  /*a870*/  STS.U8 [R2+UR4+0x280], R23 ;  /* 0x0002801702007988 */ /* 0x0003e80008000004 */
[----:B------:R2:W-:Y:S04]  /*a880*/  STS.U8 [R2+UR4+0x2c0], R21 ;  /* 0x0002c01502007988 */ /* 0x0005e80008000004 */
[----:B0-----:R-:W3:Y:S04]  /*a890*/  LDL.LU R15, [R1+0x1b4] ;  /* 0x0001b400010f7983 */ /* 0x001ee80000300800 */
[----:B------:R-:W3:Y:S04]  /*a8a0*/  LDL.LU R24, [R1+0x1b0] ;  /* 0x0001b00001187983 */ /* 0x000ee80000300800 */
[----:B-1----:R-:W3:Y:S04]  /*a8b0*/  LDL.LU R23, [R1+0x174] ;  /* 0x0001740001177983 */ /* 0x002ee80000300800 */
[----:B------:R0:W-:Y:S04]  /*a8c0*/  STS.U8 [R2+UR4+0x680], R19 ;  /* 0x0006801302007988 */ /* 0x0001e80008000004 */
[----:B--2---:R-:W2:Y:S04]  /*a8d0*/  LDL.LU R21, [R1+0x170] ;  /* 0x0001700001157983 */ /* 0x004ea80000300800 */
        /* <DEDUP_REMOVED lines=12> */
[----:B0-----:R-:W2:Y:S04]  /*a9a0*/  LDL.LU R0, [R1+0x74] ;  /* 0x0000740001007983 */ /* 0x001ea80000300800 */
[----:B------:R-:W-:Y:S04]  /*a9b0*/  STS.U8 [R2+UR4+0x1a80], R26 ;  /* 0x001a801a02007988 */ /* 0x000fe80008000004 */
[----:B------:R-:W-:Y:S04]  /*a9c0*/  STS.U8 [R2+UR4+0x1ac0], R22 ;  /* 0x001ac01602007988 */ /* 0x000fe80008000004 */
[----:B------:R-:W-:Y:S04]  /*a9d0*/  STS.U8 [R2+UR4+0x1e80], R10 ;  /* 0x001e800a02007988 */ /* 0x000fe80008000004 */
[----:B------:R-:W-:Y:S04]  /*a9e0*/  STS.U8 [R2+UR4+0x12c0], R5 ;  /* 0x0012c00502007988 */ /* 0x000fe80008000004 */
[----:B------:R-:W-:Y:S04]  /*a9f0*/  STS.U8 [R2+UR4+0x1680], R4 ;  /* 0x0016800402007988 */ /* 0x000fe80008000004 */
[----:B----4-:R-:W-:Y:S04]  /*aa00*/  STS.U8 [R2+UR4+0x16c0], R3 ;  /* 0x0016c00302007988 */ /* 0x010fe80008000004 */
[----:B------:R0:W-:Y:S04]  /*aa10*/  STS.U8 [R2+UR4+0x1ec0], R11 ;  /* 0x001ec00b02007988 */ /* 0x0001e80008000004 */
[----:B------:R-:W4:Y:S04]  /*aa20*/  LDL.LU R9, [R1+0x1ac] ;  /* 0x0001ac0001097983 */ /* 0x000f280000300800 */
[----:B------:R-:W4:Y:S01]  /*aa30*/  LDL.LU R8, [R1+0x1a8] ;  /* 0x0001a80001087983 */ /* 0x000f220000300800 */
[----:B0-----:R-:W0:Y:S03]  /*aa40*/  S2R R2, SR_TID.X ;  /* 0x0000000000027919 */ /* 0x001e260000002100 */
[----:B------:R-:W4:Y:S04]  /*aa50*/  LDL.LU R28, [R1+0x16c] ;  /* 0x00016c00011c7983 */ /* 0x000f280000300800 */
[----:B------:R-:W4:Y:S04]  /*aa60*/  LDL.LU R7, [R1+0x168] ;  /* 0x0001680001077983 */ /* 0x000f280000300800 */
[----:B------:R-:W4:Y:S04]  /*aa70*/  LDL.LU R6, [R1+0x12c] ;  /* 0x00012c0001067983 */ /* 0x000f280000300800 */
[----:B------:R-:W4:Y:S04]  /*aa80*/  LDL.LU R3, [R1+0x128] ;  /* 0x0001280001037983 */ /* 0x000f280000300800 */
[----:B------:R-:W4:Y:S04]  /*aa90*/  LDL.LU R4, [R1+0xec] ;  /* 0x0000ec0001047983 */ /* 0x000f280000300800 */
[----:B------:R-:W4:Y:S04]  /*aaa0*/  LDL.LU R29, [R1+0xe4] ;  /* 0x0000e400011d7983 */ /* 0x000f280000300800 */
[----:B------:R-:W4:Y:S01]  /*aab0*/  LDL.LU R5, [R1+0xac] ;  /* 0x0000ac0001057983 */ /* 0x000f220000300800 */
[----:B0-----:R-:W-:-:S04]  /*aac0*/  LOP3.LUT R2, R2, 0x3f, RZ, 0xc0, !PT ;  /* 0x0000003f02027812 */ /* 0x001fc800078ec0ff */
[----:B------:R-:W-:-:S05]  /*aad0*/  LOP3.LUT R11, R2, 0x30, RZ, 0x3c, !PT ;  /* 0x00000030020b7812 */ /* 0x000fca00078e3cff */
[----:B---3--:R0:W-:Y:S04]  /*aae0*/  STS.U8 [R11+UR4+0x300], R15 ;  /* 0x0003000f0b007988 */ /* 0x0081e80008000004 */
[----:B------:R1:W-:Y:S04]  /*aaf0*/  STS.U8 [R11+UR4+0x340], R24 ;  /* 0x000340180b007988 */ /* 0x0003e80008000004 */
[----:B------:R3:W-:Y:S04]  /*ab00*/  STS.U8 [R11+UR4+0x700], R23 ;  /* 0x000700170b007988 */ /* 0x0007e80008000004 */
[----:B0-----:R-:W4:Y:S04]  /*ab10*/  LDL.LU R15, [R1+0x9a0] ;  /* 0x0009a000010f7983 */ /* 0x001f280000300800 */
[----:B-1----:R-:W4:Y:S04]  /*ab20*/  LDL.LU R24, [R1+0x99c] ;  /* 0x00099c0001187983 */ /* 0x002f280000300800 */
[----:B---3--:R-:W3:Y:S04]  /*ab30*/  LDL.LU R23, [R1+0x998] ;  /* 0x0009980001177983 */ /* 0x008ee80000300800 */
[----:B--2---:R0:W-:Y:S04]  /*ab40*/  STS.U8 [R11+UR4+0x740], R21 ;  /* 0x000740150b007988 */ /* 0x0041e80008000004 */
[----:B------:R1:W-:Y:S04]  /*ab50*/  STS.U8 [R11+UR4+0xb00], R19 ;  /* 0x000b00130b007988 */ /* 0x0003e80008000004 */
[----:B------:R2:W-:Y:S04]  /*ab60*/  STS.U8 [R11+UR4+0xb40], R18 ;  /* 0x000b40120b007988 */ /* 0x0005e80008000004 */
[----:B0-----:R-:W3:Y:S04]  /*ab70*/  LDL.LU R21, [R1+0x994] ;  /* 0x0009940001157983 */ /* 0x001ee80000300800 */
[----:B-1----:R-:W3:Y:S04]  /*ab80*/  LDL.LU R19, [R1+0x990] ;  /* 0x0009900001137983 */ /* 0x002ee80000300800 */
[----:B--2---:R-:W2:Y:S04]  /*ab90*/  LDL.LU R18, [R1+0x98c] ;  /* 0x00098c0001127983 */ /* 0x004ea80000300800 */
[----:B------:R0:W-:Y:S04]  /*aba0*/  STS.U8 [R11+UR4+0xf00], R13 ;  /* 0x000f000d0b007988 */ /* 0x0001e80008000004 */
[----:B------:R1:W-:Y:S04]  /*abb0*/  STS.U8 [R11+UR4+0xf40], R12 ;  /* 0x000f400c0b007988 */ /* 0x0003e80008000004 */
[----:B------:R1:W-:Y:S04]  /*abc0*/  STS.U8 [R11+UR4+0x1300], R17 ;  /* 0x001300110b007988 */ /* 0x0003e80008000004 */
[----:B0-----:R-:W4:Y:S04]  /*abd0*/  LDL.LU R13, [R1+0x988] ;  /* 0x00098800010d7983 */ /* 0x001f280000300800 */
[----:B-1----:R-:W3:Y:S04]  /*abe0*/  LDL.LU R12, [R1+0x984] ;  /* 0x00098400010c7983 */ /* 0x002ee80000300800 */
[----:B------:R-:W2:Y:S04]  /*abf0*/  LDL.LU R17, [R1+0x980] ;  /* 0x0009800001117983 */ /* 0x000ea80000300800 */
[----:B------:R0:W-:Y:S04]  /*ac00*/  STS.U8 [R11+UR4+0x1340], R20 ;  /* 0x001340140b007988 */ /* 0x0001e80008000004 */
[----:B------:R1:W-:Y:S04]  /*ac10*/  STS.U8 [R11+UR4+0x1700], R0 ;  /* 0x001700000b007988 */ /* 0x0003e80008000004 */
[----:B0-----:R-:W4:Y:S04]  /*ac20*/  LDL.LU R20, [R1+0x97c] ;  /* 0x00097c0001147983 */ /* 0x001f280000300800 */
[----:B-1----:R-:W3:Y:S01]  /*ac30*/  LDL.LU R0, [R1+0x978] ;  /* 0x0009780001007983 */ /* 0x002ee20000300800 */
[----:B------:R-:W-:-:S03]  /*ac40*/  LOP3.LUT R2, R2, 0x38, RZ, 0x3c, !PT ;  /* 0x0000003802027812 */ /* 0x000fc600078e3cff */
[----:B---3--:R0:W-:Y:S04]  /*ac50*/  STS.U8 [R11+UR4+0x1740], R0 ;  /* 0x001740000b007988 */ /* 0x0081e80008000004 */
[----:B0-----:R-:W3:Y:S04]  /*ac60*/  LDL.LU R0, [R1+0x974] ;  /* 0x0009740001007983 */ /* 0x001ee80000300800 */
[----:B----4-:R-:W-:Y:S04]  /*ac70*/  STS.U8 [R11+UR4+0x1b00], R20 ;  /* 0x001b00140b007988 */ /* 0x010fe80008000004 */
[----:B--2---:R-:W-:Y:S04]  /*ac80*/  STS.U8 [R11+UR4+0x1b40], R17 ;  /* 0x001b40110b007988 */ /* 0x004fe80008000004 */
[----:B------:R-:W-:Y:S04]  /*ac90*/  STS.U8 [R11+UR4+0x1f00], R12 ;  /* 0x001f000c0b007988 */ /* 0x000fe80008000004 */
[----:B------:R-:W-:Y:S04]  /*aca0*/  STS.U8 [R11+UR4+0x1f40], R13 ;  /* 0x001f400d0b007988 */ /* 0x000fe80008000004 */
[----:B------:R0:W-:Y:S04]  /*acb0*/  STS.U8 [R2+UR4+0xbc0], R3 ;  /* 0x000bc00302007988 */ /* 0x0001e80008000004 */
[----:B------:R1:W-:Y:S04]  /*acc0*/  STS.U8 [R2+UR4+0xf80], R4 ;  /* 0x000f800402007988 */ /* 0x0003e80008000004 */
[----:B0-----:R-:W2:Y:S04]  /*acd0*/  LDL R3, [R1+0x6d8] ;  /* 0x0006d80001037983 */ /* 0x001ea80000100800 */
[----:B-1----:R-:W4:Y:S04]  /*ace0*/  LDL R4, [R1+0x2d4] ;  /* 0x0002d40001047983 */ /* 0x002f280000100800 */
[----:B------:R0:W-:Y:S04]  /*acf0*/  STS.U8 [R2+UR4+0x3c0], R8 ;  /* 0x0003c00802007988 */ /* 0x0001e80008000004 */
[----:B------:R-:W-:Y:S04]  /*ad00*/  STS.U8 [R2+UR4+0x380], R9 ;  /* 0x0003800902007988 */ /* 0x000fe80008000004 */
[----:B0-----:R-:W4:Y:S04]  /*ad10*/  LDL R8, [R1+0x71c] ;  /* 0x00071c0001087983 */ /* 0x001f280000100800 */
[----:B---3--:R0:W-:Y:S04]  /*ad20*/  STS.U8 [R2+UR4+0x13c0], R0 ;  /* 0x0013c00002007988 */ /* 0x0081e80008000004 */
[----:B0-----:R-:W3:Y:S04]  /*ad30*/  LDL.LU R0, [R1+0x970] ;  /* 0x0009700001007983 */ /* 0x001ee80000300800 */
[----:B------:R-:W3:Y:S04]  /*ad40*/  LDL R9, [R1+0x6d4] ;  /* 0x0006d40001097983 */ /* 0x000ee80000100800 */
[----:B------:R-:W-:Y:S04]  /*ad50*/  STS.U8 [R2+UR4+0x780], R28 ;  /* 0x0007801c02007988 */ /* 0x000fe80008000004 */
[----:B------:R0:W-:Y:S04]  /*ad60*/  STS.U8 [R2+UR4+0x7c0], R7 ;  /* 0x0007c00702007988 */ /* 0x0001e80008000004 */
[----:B------:R1:W-:Y:S04]  /*ad70*/  STS.U8 [R2+UR4+0xb80], R6 ;  /* 0x000b800602007988 */ /* 0x0003e80008000004 */
[----:B------:R-:W-:Y:S04]  /*ad80*/  STS.U8 [R2+UR4+0xfc0], R29 ;  /* 0x000fc01d02007988 */ /* 0x000fe80008000004 */
[----:B------:R-:W-:Y:S04]  /*ad90*/  STS.U8 [R2+UR4+0x1380], R5 ;  /* 0x0013800502007988 */ /* 0x000fe80008000004 */
[----:B------:R-:W-:Y:S04]  /*ada0*/  STS.U8 [R2+UR4+0x1780], R18 ;  /* 0x0017801202007988 */ /* 0x000fe80008000004 */
[----:B------:R-:W-:Y:S04]  /*adb0*/  STS.U8 [R2+UR4+0x17c0], R19 ;  /* 0x0017c01302007988 */ /* 0x000fe80008000004 */
[----:B------:R-:W-:Y:S04]  /*adc0*/  STS.U8 [R2+UR4+0x1b80], R21 ;  /* 0x001b801502007988 */ /* 0x000fe80008000004 */
[----:B------:R-:W-:Y:S04]  /*add0*/  STS.U8 [R2+UR4+0x1bc0], R23 ;  /* 0x001bc01702007988 */ /* 0x000fe80008000004 */
[----:B------:R-:W-:Y:S04]  /*ade0*/  STS.U8 [R2+UR4+0x1f80], R24 ;  /* 0x001f801802007988 */ /* 0x000fe80008000004 */
[----:B------:R2:W-:Y:S04]  /*adf0*/  STS.U8 [R2+UR4+0x1fc0], R25 ;  /* 0x001fc01902007988 */ /* 0x0005e80008000004 */
[----:B0-----:R-:W3:Y:S04]  /*ae00*/  LDL R7, [R1+0x2cc] ;  /* 0x0002cc0001077983 */ /* 0x001ee80000100800 */
[----:B-1----:R-:W3:Y:S04]  /*ae10*/  LDL R6, [R1+0x714] ;  /* 0x0007140001067983 */ /* 0x002ee80000100800 */
[----:B------:R-:W3:Y:S04]  /*ae20*/  LDL R12, [R1+0x2c4] ;  /* 0x0002c400010c7983 */ /* 0x000ee80000100800 */
[----:B------:R-:W3:Y:S01]  /*ae30*/  LDL R11, [R1+0x70c] ;  /* 0x00070c00010b7983 */ /* 0x000ee20000100800 */
[----:B--2---:R-:W-:Y:S01]  /*ae40*/  @!P0 IMAD.MOV.U32 R2, RZ, RZ, R3 ;  /* 0x000000ffff028224 */ /* 0x004fe200078e0003 */
[----:B------:R-:W-:Y:S01]  /*ae50*/  PRMT R15, RZ, 0x7610, R15 ;  /* 0x00007610ff0f7816 */ /* 0x000fe2000000000f */
[----:B----4-:R-:W-:Y:S01]  /*ae60*/  @!P0 IMAD.MOV.U32 R3, RZ, RZ, R4 ;  /* 0x000000ffff038224 */ /* 0x010fe200078e0004 */
[----:B------:R-:W-:Y:S06]  /*ae70*/  BAR.SYNC.DEFER_BLOCKING 0x0 ;  /* 0x0000000000007b1d */ /* 0x000fec0000010000 */
[----:B------:R-:W2:Y:S04]  /*ae80*/  LDL R5, [R1+0x704] ;  /* 0x0007040001057983 */ /* 0x000ea80000100800 */
[----:B------:R-:W4:Y:S04]  /*ae90*/  LDL R4, [R1+0x728] ;  /* 0x0007280001047983 */ /* 0x000f280000100800 */
[----:B------:R0:W2:Y:S02]  /*aea0*/  @!P0 LDG.E.U8 R15, desc[UR6][R2.64] ;  /* 0x00000006020f8981 */ /* 0x0000a4000c1e1100 */
[----:B0-----:R-:W-:-:S02]  /*aeb0*/  @!P0 IMAD.MOV.U32 R2, RZ, RZ, R8 ;  /* 0x000000ffff028224 */ /* 0x001fc400078e0008 */
[----:B------:R-:W2:Y:S01]  /*aec0*/  LDL R8, [R1+0x734] ;  /* 0x0007340001087983 */ /* 0x000ea20000100800 */
[----:B---3--:R-:W-:-:S03]  /*aed0*/  @!P0 IMAD.MOV.U32 R3, RZ, RZ, R9 ;  /* 0x000000ffff038224 */ /* 0x008fc600078e0009 */
[----:B------:R-:W3:Y:S01]  /*aee0*/  LDL R9, [R1+0x6fc] ;  /* 0x0006fc0001097983 */ /* 0x000ee20000100800 */
[----:B------:R-:W-:Y:S02]  /*aef0*/  PRMT R14, RZ, 0x7610, R14 ;  /* 0x00007610ff0e7816 */ /* 0x000fe4000000000e */
[----:B------:R-:W-:-:S04]  /*af00*/  PRMT R13, RZ, 0x7610, R13 ;  /* 0x00007610ff0d7816 */ /* 0x000fc8000000000d */
[----:B------:R0:W3:Y:S01]  /*af10*/  @!P0 LDG.E.U8 R14, desc[UR6][R2.64] ;  /* 0x00000006020e8981 */ /* 0x0000e2000c1e1100 */
[----:B------:R-:W-:Y:S02]  /*af20*/  PRMT R10, RZ, 0x7610, R10 ;  /* 0x00007610ff0a7816 */ /* 0x000fe4000000000a */
[----:B------:R-:W-:Y:S02]  /*af30*/  PRMT R27, RZ, 0x7610, R27 ;  /* 0x00007610ff1b7816 */ /* 0x000fe4000000001b */
[----:B------:R-:W-:Y:S01]  /*af40*/  PRMT R22, RZ, 0x7610, R22 ;  /* 0x00007610ff167816 */ /* 0x000fe20000000016 */
[----:B0-----:R-:W-:Y:S02]  /*af50*/  @!P0 IMAD.MOV.U32 R3, RZ, RZ, R7 ;  /* 0x000000ffff038224 */ /* 0x001fe400078e0007 */
[----:B------:R-:W3:Y:S01]  /*af60*/  LDL R7, [R1+0x6f4] ;  /* 0x0006f40001077983 */ /* 0x000ee20000100800 */
[----:B------:R-:W-:-:S03]  /*af70*/  @!P0 IMAD.MOV.U32 R2, RZ, RZ, R6 ;  /* 0x000000ffff028224 */ /* 0x000fc600078e0006 */
[----:B------:R-:W3:Y:S04]  /*af80*/  LDL R6, [R1+0x72c] ;  /* 0x00072c0001067983 */ /* 0x000ee80000100800 */
[----:B------:R0:W3:Y:S02]  /*af90*/  @!P0 LDG.E.U8 R13, desc[UR6][R2.64] ;  /* 0x00000006020d8981 */ /* 0x0000e4000c1e1100 */
[----:B0-----:R-:W-:Y:S02]  /*afa0*/  @!P0 IMAD.MOV.U32 R2, RZ, RZ, R11 ;  /* 0x000000ffff028224 */ /* 0x001fe400078e000b */
[----:B------:R-:W-:-:S05]  /*afb0*/  @!P0 IMAD.MOV.U32 R3, RZ, RZ, R12 ;  /* 0x000000ffff038224 */ /* 0x000fca00078e000c */
[----:B------:R4:W3:Y:S02]  /*afc0*/  @!P0 LDG.E.U8 R10, desc[UR6][R2.64] ;  /* 0x00000006020a8981 */ /* 0x0008e4000c1e1100 */
[----:B----4-:R-:W-:Y:S02]  /*afd0*/  @!P0 IMAD.MOV.U32 R2, RZ, RZ, R4 ;  /* 0x000000ffff028224 */ /* 0x010fe400078e0004 */
[----:B--2---:R-:W-:Y:S01]  /*afe0*/  @!P0 IMAD.MOV.U32 R3, RZ, RZ, R5 ;  /* 0x000000ffff038224 */ /* 0x004fe200078e0005 */
[----:B------:R-:W2:Y:S04]  /*aff0*/  LDL R4, [R1+0x738] ;  /* 0x0007380001047983 */ /* 0x000ea80000100800 */
[----:B------:R0:W4:Y:S04]  /*b000*/  @!P0 LDG.E.U8 R27, desc[UR6][R2.64] ;  /* 0x00000006021b8981 */ /* 0x000128000c1e1100 */
[----:B------:R-:W2:Y:S01]  /*b010*/  LDL R5, [R1+0x6ec] ;  /* 0x0006ec0001057983 */ /* 0x000ea20000100800 */
[----:B0-----:R-:W-:-:S02]  /*b020*/  @!P0 IMAD.MOV.U32 R2, RZ, RZ, R8 ;  /* 0x000000ffff028224 */ /* 0x001fc400078e0008 */
[----:B---3--:R-:W-:-:S05]  /*b030*/  @!P0 IMAD.MOV.U32 R3, RZ, RZ, R9 ;  /* 0x000000ffff038224 */ /* 0x008fca00078e0009 */
[----:B------:R0:W3:Y:S02]  /*b040*/  @!P0 LDG.E.U8 R22, desc[UR6][R2.64] ;  /* 0x0000000602168981 */ /* 0x0000e4000c1e1100 */
[----:B0-----:R-:W-:Y:S02]  /*b050*/  @!P0 IMAD.MOV.U32 R3, RZ, RZ, R7 ;  /* 0x000000ffff038224 */ /* 0x001fe400078e0007 */
[----:B------:R-:W-:Y:S01]  /*b060*/  @!P0 IMAD.MOV.U32 R2, RZ, RZ, R6 ;  /* 0x000000ffff028224 */ /* 0x000fe200078e0006 */
[----:B----4-:R-:W-:Y:S04]  /*b070*/  STL [R1+0x960], R27 ;  /* 0x0009601b01007387 */ /* 0x010fe80000100800 */
[----:B------:R0:W-:Y:S04]  /*b080*/  STL [R1+0x24], R13 ;  /* 0x0000240d01007387 */ /* 0x0001e80000100800 */
[----:B------:R-:W4:Y:S04]  /*b090*/  LDL R12, [R1+0x748] ;  /* 0x00074800010c7983 */ /* 0x000f280000100800 */
[----:B0-----:R-:W4:Y:S04]  /*b0a0*/  LDL R13, [R1+0x6e8] ;  /* 0x0006e800010d7983 */ /* 0x001f280000100800 */
[----:B---3--:R-:W-:Y:S04]  /*b0b0*/  STL [R1+0x95c], R22 ;  /* 0x00095c1601007387 */ /* 0x008fe80000100800 */
[----:B------:R-:W3:Y:S04]  /*b0c0*/  LDL R7, [R1+0x6e0] ;  /* 0x0006e00001077983 */ /* 0x000ee80000100800 */
[----:B------:R-:W3:Y:S01]  /*b0d0*/  LDL R6, [R1+0x74c] ;  /* 0x00074c0001067983 */ /* 0x000ee20000100800 */
[----:B------:R-:W-:-:S02]  /*b0e0*/  PRMT R18, RZ, 0x7610, R18 ;  /* 0x00007610ff127816 */ /* 0x000fc40000000012 */
[----:B------:R-:W-:Y:S01]  /*b0f0*/  PRMT R16, RZ, 0x7610, R16 ;  /* 0x00007610ff107816 */ /* 0x000fe20000000010 */
[----:B------:R-:W3:Y:S04]  /*b100*/  LDL R11, [R1+0x2b4] ;  /* 0x0002b400010b7983 */ /* 0x000ee80000100800 */
[----:B------:R-:W-:Y:S04]  /*b110*/  STL [R1+0x2c], R15 ;  /* 0x00002c0f01007387 */ /* 0x000fe80000100800 */
[----:B------:R0:W-:Y:S04]  /*b120*/  STL [R1+0x20], R10 ;  /* 0x0000200a01007387 */ /* 0x0001e80000100800 */
[----:B------:R1:W3:Y:S04]  /*b130*/  @!P0 LDG.E.U8 R18, desc[UR6][R2.64] ;  /* 0x0000000602128981 */ /* 0x0002e8000c1e1100 */
[----:B--2---:R4:W2:Y:S04]  /*b140*/  @!P0 LDG.E.U8 R16, desc[UR6][R4.64] ;  /* 0x0000000604108981 */ /* 0x0048a8000c1e1100 */
[----:B0-----:R-:W2:Y:S01]  /*b150*/  LDL R10, [R1+0x2b8] ;  /* 0x0002b800010a7983 */ /* 0x001ea20000100800 */
[----:B-1----:R-:W-:-:S02]  /*b160*/  PRMT R2, RZ, 0x7610, R2 ;  /* 0x00007610ff027816 */ /* 0x002fc40000000002 */
[----:B------:R-:W-:Y:S01]  /*b170*/  PRMT R3, RZ, 0x7610, R3 ;  /* 0x00007610ff037816 */ /* 0x000fe20000000003 */
[----:B----4-:R-:W-:Y:S02]  /*b180*/  @!P0 IMAD.MOV.U32 R4, RZ, RZ, R12 ;  /* 0x000000ffff048224 */ /* 0x010fe400078e000c */
[----:B------:R-:W-:-:S05]  /*b190*/  @!P0 IMAD.MOV.U32 R5, RZ, RZ, R13 ;  /* 0x000000ffff058224 */ /* 0x000fca00078e000d */
[----:B------:R0:W4:Y:S04]  /*b1a0*/  @!P0 LDG.E.U8 R2, desc[UR6][R4.64] ;  /* 0x0000000604028981 */ /* 0x000128000c1e1100 */
[----:B---3--:R1:W3:Y:S01]  /*b1b0*/  @!P0 LDG.E.U8 R3, desc[UR6][R6.64] ;  /* 0x0000000606038981 */ /* 0x0082e2000c1e1100 */
[----:B0-----:R-:W-:Y:S01]  /*b1c0*/  PRMT R4, RZ, 0x7610, R4 ;  /* 0x00007610ff047816 */ /* 0x001fe20000000004 */
[----:B-1----:R-:W-:Y:S02]  /*b1d0*/  @!P0 IMAD.MOV.U32 R7, RZ, RZ, R11 ;  /* 0x000000ffff078224 */ /* 0x002fe400078e000b */
[----:B------:R-:W-:Y:S04]  /*b1e0*/  STL [R1+0x958], R18 ;  /* 0x0009581201007387 */ /* 0x000fe80000100800 */
[----:B------:R-:W-:Y:S01]  /*b1f0*/  STL [R1+0x28], R14 ;  /* 0x0000280e01007387 */ /* 0x000fe20000100800 */
[----:B--2---:R-:W-:-:S03]  /*b200*/  @!P0 IMAD.MOV.U32 R6, RZ, RZ, R10 ;  /* 0x000000ffff068224 */ /* 0x004fc600078e000a */
[----:B------:R-:W2:Y:S04]  /*b210*/  LDL R9, [R1+0x2a4] ;  /* 0x0002a40001097983 */ /* 0x000ea80000100800 */
[----:B------:R-:W2:Y:S04]  /*b220*/  LDL R8, [R1+0x2a8] ;  /* 0x0002a80001087983 */ /* 0x000ea80000100800 */
[----:B------:R0:W2:Y:S04]  /*b230*/  @!P0 LDG.E.U8 R4, desc[UR6][R6.64] ;  /* 0x0000000606048981 */ /* 0x0000a8000c1e1100 */
[----:B------:R-:W-:Y:S04]  /*b240*/  STL [R1+0x954], R16 ;  /* 0x0009541001007387 */ /* 0x000fe80000100800 */
[----:B------:R-:W2:Y:S04]  /*b250*/  LDL R13, [R1+0x294] ;  /* 0x00029400010d7983 */ /* 0x000ea80000100800 */
[----:B------:R-:W2:Y:S04]  /*b260*/  LDL R12, [R1+0x298] ;  /* 0x00029800010c7983 */ /* 0x000ea80000100800 */
[----:B----4-:R-:W-:Y:S04]  /*b270*/  STL [R1+0x964], R2 ;  /* 0x0009640201007387 */ /* 0x010fe80000100800 */
[----:B---3--:R1:W-:Y:S04]  /*b280*/  STL [R1+0x968], R3 ;  /* 0x0009680301007387 */ /* 0x0083e80000100800 */
[----:B------:R-:W3:Y:S04]  /*b290*/  LDL R11, [R1+0x28c] ;  /* 0x00028c00010b7983 */ /* 0x000ee80000100800 */
[----:B------:R-:W3:Y:S01]  /*b2a0*/  LDL R10, [R1+0x754] ;  /* 0x00075400010a7983 */ /* 0x000ee20000100800 */
[----:B0-----:R-:W-:-:S03]  /*b2b0*/  PRMT R7, RZ, 0x7610, R7 ;  /* 0x00007610ff077816 */ /* 0x001fc60000000007 */
[----:B--2---:R0:W-:Y:S04]  /*b2c0*/  STL [R1+0x96c], R4 ;  /* 0x00096c0401007387 */ /* 0x0041e80000100800 */
[----:B------:R-:W2:Y:S04]  /*b2d0*/  LDL R29, [R1+0x280] ;  /* 0x00028000011d7983 */ /* 0x000ea80000100800 */
[----:B-1----:R-:W4:Y:S04]  /*b2e0*/  LDL R3, [R1+0x75c] ;  /* 0x00075c0001037983 */ /* 0x002f280000100800 */
[----:B0-----:R-:W4:Y:S01]  /*b2f0*/  LDL R4, [R1+0x274] ;  /* 0x0002740001047983 */ /* 0x001f220000100800 */
[----:B------:R-:W-:-:S03]  /*b300*/  PRMT R5, RZ, 0x7610, R5 ;  /* 0x00007610ff057816 */ /* 0x000fc60000000005 */
[----:B------:R-:W4:Y:S01]  /*b310*/  LDL R28, [R1+0x2d0] ;  /* 0x0002d000011c7983 */ /* 0x000f220000100800 */
[----:B------:R-:W-:-:S03]  /*b320*/  PRMT R6, RZ, 0x7610, R6 ;  /* 0x00007610ff067816 */ /* 0x000fc60000000006 */
[----:B------:R-:W4:Y:S04]  /*b330*/  LDL R22, [R1+0x6dc] ;  /* 0x0006dc0001167983 */ /* 0x000f280000100800 */
[----:B------:R0:W4:Y:S04]  /*b340*/  @!P0 LDG.E.U8 R5, desc[UR6][R8.64] ;  /* 0x0000000608058981 */ /* 0x000128000c1e1100 */
[----:B------:R-:W4:Y:S04]  /*b350*/  LDL R15, [R1+0x2c8] ;  /* 0x0002c800010f7983 */ /* 0x000f280000100800 */
[----:B------:R-:W4:Y:S04]  /*b360*/  LDL R14, [R1+0x710] ;  /* 0x00071000010e7983 */ /* 0x000f280000100800 */
[----:B---3--:R2:W3:Y:S04]  /*b370*/  @!P0 LDG.E.U8 R7, desc[UR6][R10.64] ;  /* 0x000000060a078981 */ /* 0x0084e8000c1e1100 */
[----:B------:R-:W4:Y:S01]  /*b380*/  LDL R11, [R1+0x27c] ;  /* 0x00027c00010b7983 */ /* 0x000f220000100800 */
[----:B0-----:R-:W-:-:S02]  /*b390*/  @!P0 IMAD.MOV.U32 R8, RZ, RZ, R12 ;  /* 0x000000ffff088224 */ /* 0x001fc400078e000c */
[----:B------:R-:W-:Y:S01]  /*b3a0*/  @!P0 IMAD.MOV.U32 R9, RZ, RZ, R13 ;  /* 0x000000ffff098224 */ /* 0x000fe200078e000d */
[----:B------:R-:W3:Y:S04]  /*b3b0*/  LDL R12, [R1+0x718] ;  /* 0x00071800010c7983 */ /* 0x000ee80000100800 */
[----:B------:R-:W3:Y:S04]  /*b3c0*/  LDL R13, [R1+0x6d0] ;  /* 0x0006d000010d7983 */ /* 0x000ee80000100800 */
[----:B------:R0:W3:Y:S01]  /*b3d0*/  @!P0 LDG.E.U8 R6, desc[UR6][R8.64] ;  /* 0x0000000608068981 */ /* 0x0000e2000c1e1100 */
[----:B--2---:R-:W-:Y:S01]  /*b3e0*/  @!P0 IMAD.MOV.U32 R10, RZ, RZ, R29 ;  /* 0x000000ffff0a8224 */ /* 0x004fe200078e001d */
[----:B------:R-:W-:-:S02]  /*b3f0*/  PRMT R27, RZ, 0x7610, R27 ;  /* 0x00007610ff1b7816 */ /* 0x000fc4000000001b */
[----:B------:R-:W2:Y:S01]  /*b400*/  LDL R29, [R1+0x290] ;  /* 0x00029000011d7983 */ /* 0x000ea20000100800 */
[----:B0-----:R-:W-:-:S06]  /*b410*/  PRMT R8, RZ, 0x7610, R8 ;  /* 0x00007610ff087816 */ /* 0x001fcc0000000008 */
[----:B----4-:R0:W4:Y:S02]  /*b420*/  @!P0 LDG.E.U8 R8, desc[UR6][R10.64] ;  /* 0x000000060a088981 */ /* 0x010124000c1e1100 */
[----:B0-----:R-:W-:Y:S02]  /*b430*/  @!P0 IMAD.MOV.U32 R10, RZ, RZ, R3 ;  /* 0x000000ffff0a8224 */ /* 0x001fe400078e0003 */
[----:B------:R-:W-:Y:S01]  /*b440*/  @!P0 IMAD.MOV.U32 R11, RZ, RZ, R4 ;  /* 0x000000ffff0b8224 */ /* 0x000fe200078e0004 */
[----:B------:R-:W2:Y:S04]  /*b450*/  LDL R3, [R1+0x708] ;  /* 0x0007080001037983 */ /* 0x000ea80000100800 */
[----:B------:R-:W4:Y:S01]  /*b460*/  LDL R4, [R1+0x2c0] ;  /* 0x0002c00001047983 */ /* 0x000f220000100800 */
[----:B------:R-:W-:-:S06]  /*b470*/  PRMT R9, RZ, 0x7610, R9 ;  /* 0x00007610ff097816 */ /* 0x000fcc0000000009 */
[----:B------:R0:W4:Y:S01]  /*b480*/  @!P0 LDG.E.U8 R9, desc[UR6][R10.64] ;  /* 0x000000060a098981 */ /* 0x000122000c1e1100 */
[----:B------:R-:W-:Y:S01]  /*b490*/  PRMT R18, RZ, 0x7610, R18 ;  /* 0x00007610ff127816 */ /* 0x000fe20000000012 */
[----:B0-----:R-:W-:Y:S02]  /*b4a0*/  @!P1 IMAD.MOV.U32 R10, RZ, RZ, R22 ;  /* 0x000000ffff0a9224 */ /* 0x001fe400078e0016 */
[----:B------:R-:W-:Y:S01]  /*b4b0*/  @!P1 IMAD.MOV.U32 R11, RZ, RZ, R28 ;  /* 0x000000ffff0b9224 */ /* 0x000fe200078e001c */
[----:B------:R-:W-:Y:S01]  /*b4c0*/  PRMT R16, RZ, 0x7610, R16 ;  /* 0x00007610ff107816 */ /* 0x000fe20000000010 */
[----:B------:R-:W4:Y:S04]  /*b4d0*/  LDL R28, [R1+0x758] ;  /* 0x00075800011c7983 */ /* 0x000f280000100800 */
[----:B------:R3:W4:Y:S01]  /*b4e0*/  @!P1 LDG.E.U8 R27, desc[UR6][R10.64] ;  /* 0x000000060a1b9981 */ /* 0x000722000c1e1100 */
[----:B------:R-:W-:-:S02]  /*b4f0*/  PRMT R2, RZ, 0x7610, R2 ;  /* 0x00007610ff027816 */ /* 0x000fc40000000002 */
[----:B------:R-:W-:Y:S01]  /*b500*/  PRMT R26, RZ, 0x7610, R26 ;  /* 0x00007610ff1a7816 */ /* 0x000fe2000000001a */
[----:B------:R-:W4:Y:S01]  /*b510*/  LDL R22, [R1+0x2bc] ;  /* 0x0002bc0001167983 */ /* 0x000f220000100800 */
[----:B---3--:R-:W-:Y:S02]  /*b520*/  @!P1 IMAD.MOV.U32 R10, RZ, RZ, R12 ;  /* 0x000000ffff0a9224 */ /* 0x008fe400078e000c */
[----:B------:R-:W-:Y:S01]  /*b530*/  @!P1 IMAD.MOV.U32 R11, RZ, RZ, R13 ;  /* 0x000000ffff0b9224 */ /* 0x000fe200078e000d */
[----:B------:R-:W3:Y:S04]  /*b540*/  LDL R12, [R1+0x724] ;  /* 0x00072400010c7983 */ /* 0x000ee80000100800 */
[----:B------:R0:W3:Y:S04]  /*b550*/  @!P1 LDG.E.U8 R18, desc[UR6][R10.64] ;  /* 0x000000060a129981 */ /* 0x0000e8000c1e1100 */
[----:B------:R-:W3:Y:S01]  /*b560*/  LDL R13, [R1+0x700] ;  /* 0x00070000010d7983 */ /* 0x000ee20000100800 */
[----:B0-----:R-:W-:-:S02]  /*b570*/  @!P1 IMAD.MOV.U32 R10, RZ, RZ, R14 ;  /* 0x000000ffff0a9224 */ /* 0x001fc400078e000e */
[----:B------:R-:W-:Y:S01]  /*b580*/  @!P1 IMAD.MOV.U32 R11, RZ, RZ, R15 ;  /* 0x000000ffff0b9224 */ /* 0x000fe200078e000f */
[----:B------:R-:W3:Y:S04]  /*b590*/  LDL R14, [R1+0x730] ;  /* 0x00073000010e7983 */ /* 0x000ee80000100800 */
[----:B------:R2:W3:Y:S04]  /*b5a0*/  @!P1 LDG.E.U8 R16, desc[UR6][R10.64] ;  /* 0x000000060a109981 */ /* 0x0004e8000c1e1100 */
[----:B------:R-:W3:Y:S01]  /*b5b0*/  LDL R15, [R1+0x6f8] ;  /* 0x0006f800010f7983 */ /* 0x000ee20000100800 */
[----:B--2---:R-:W-:-:S03]  /*b5c0*/  @!P1 IMAD.MOV.U32 R10, RZ, RZ, R3 ;  /* 0x000000ffff0a9224 */ /* 0x004fc600078e0003 */
[----:B------:R-:W2:Y:S01]  /*b5d0*/  LDL R3, [R1+0x284] ;  /* 0x0002840001037983 */ /* 0x000ea20000100800 */
[----:B----4-:R-:W-:-:S03]  /*b5e0*/  @!P1 IMAD.MOV.U32 R11, RZ, RZ, R4 ;  /* 0x000000ffff0b9224 */ /* 0x010fc600078e0004 */
[----:B------:R-:W4:Y:S04]  /*b5f0*/  LDL R4, [R1+0x740] ;  /* 0x0007400001047983 */ /* 0x000f280000100800 */
[----:B------:R-:W2:Y:S04]  /*b600*/  @!P1 LDG.E.U8 R2, desc[UR6][R10.64] ;  /* 0x000000060a029981 */ /* 0x000ea8000c1e1100 */
[----:B---3--:R-:W3:Y:S04]  /*b610*/  @!P1 LDG.E.U8 R26, desc[UR6][R12.64] ;  /* 0x000000060c1a9981 */ /* 0x008ee8000c1e1100 */
[----:B--2---:R0:W-:Y:S04]  /*b620*/  STL [R1+0x4], R2 ;  /* 0x0000040201007387 */ /* 0x0041e80000100800 */
[----:B------:R-:W2:Y:S04]  /*b630*/  LDL R12, [R1+0x6e4] ;  /* 0x0006e400010c7983 */ /* 0x000ea80000100800 */
[----:B------:R-:W2:Y:S04]  /*b640*/  LDL R13, [R1+0x750] ;  /* 0x00075000010d7983 */ /* 0x000ea80000100800 */
[----:B0-----:R-:W3:Y:S01]  /*b650*/  LDL R2, [R1+0x288] ;  /* 0x0002880001027983 */ /* 0x001ee20000100800 */
[----:B------:R-:W-:-:S02]  /*b660*/  PRMT R10, RZ, 0x7610, R10 ;  /* 0x00007610ff0a7816 */ /* 0x000fc4000000000a */
[----:B------:R-:W-:Y:S02]  /*b670*/  PRMT R11, RZ, 0x7610, R11 ;  /* 0x00007610ff0b7816 */ /* 0x000fe4000000000b */
[----:B------:R-:W-:-:S06]  /*b680*/  PRMT R20, RZ, 0x7610, R20 ;  /* 0x00007610ff147816 */ /* 0x000fcc0000000014 */
[----:B------:R4:W3:Y:S02]  /*b690*/  @!P1 LDG.E.U8 R20, desc[UR6][R14.64] ;  /* 0x000000060e149981 */ /* 0x0008e4000c1e1100 */
[----:B----4-:R-:W-:Y:S02]  /*b6a0*/  @!P1 IMAD.MOV.U32 R14, RZ, RZ, R4 ;  /* 0x000000ffff0e9224 */ /* 0x010fe400078e0004 */
[----:B------:R-:W-:Y:S01]  /*b6b0*/  @!P1 IMAD.MOV.U32 R15, RZ, RZ, R22 ;  /* 0x000000ffff0f9224 */ /* 0x000fe200078e0016 */
[----:B------:R-:W-:Y:S01]  /*b6c0*/  PRMT R17, RZ, 0x7610, R17 ;  /* 0x00007610ff117816 */ /* 0x000fe20000000011 */
[----:B------:R-:W4:Y:S01]  /*b6d0*/  LDL R22, [R1+0x29c] ;  /* 0x00029c0001167983 */ /* 0x000f220000100800 */
[----:B------:R-:W-:-:S03]  /*b6e0*/  PRMT R19, RZ, 0x7610, R19 ;  /* 0x00007610ff137816 */ /* 0x000fc60000000013 */
[----:B------:R-:W4:Y:S01]  /*b6f0*/  LDL R4, [R1+0x2a0] ;  /* 0x0002a00001047983 */ /* 0x000f220000100800 */
[----:B--2---:R-:W-:-:S04]  /*b700*/  @!P1 LOP3.LUT R13, R13, R12, RZ, 0x3c, !PT ;  /* 0x0000000c0d0d9212 */ /* 0x004fc800078e3cff */
[----:B------:R-:W-:-:S04]  /*b710*/  @!P1 LOP3.LUT R12, R13, R12, RZ, 0x3c, !PT ;  /* 0x0000000c0d0c9212 */ /* 0x000fc800078e3cff */
[----:B------:R-:W-:-:S05]  /*b720*/  @!P1 LOP3.LUT R13, R13, R12, RZ, 0x3c, !PT ;  /* 0x0000000c0d0d9212 */ /* 0x000fca00078e3cff */
[----:B------:R0:W2:Y:S02]  /*b730*/  @!P1 LDG.E.U8 R10, desc[UR6][R12.64] ;  /* 0x000000060c0a9981 */ /* 0x0000a4000c1e1100 */
[----:B0-----:R-:W-:Y:S02]  /*b740*/  @!P1 IMAD.MOV.U32 R12, RZ, RZ, R28 ;  /* 0x000000ffff0c9224 */ /* 0x001fe400078e001c */
[----:B------:R-:W-:Y:S01]  /*b750*/  @!P1 IMAD.MOV.U32 R13, RZ, RZ, R29 ;  /* 0x000000ffff0d9224 */ /* 0x000fe200078e001d */
[----:B------:R-:W4:Y:S04]  /*b760*/  LDL R28, [R1+0x744] ;  /* 0x00074400011c7983 */ /* 0x000f280000100800 */
[----:B------:R0:W2:Y:S04]  /*b770*/  @!P1 LDG.E.U8 R11, desc[UR6][R12.64] ;  /* 0x000000060c0b9981 */ /* 0x0000a8000c1e1100 */
[----:B------:R-:W2:Y:S01]  /*b780*/  LDL R29, [R1+0x720] ;  /* 0x00072000011d7983 */ /* 0x000ea20000100800 */
[----:B0-----:R-:W-:-:S02]  /*b790*/  PRMT R12, RZ, 0x7610, R12 ;  /* 0x00007610ff0c7816 */ /* 0x001fc4000000000c */
[----:B------:R-:W-:-:S04]  /*b7a0*/  PRMT R13, RZ, 0x7610, R13 ;  /* 0x00007610ff0d7816 */ /* 0x000fc8000000000d */
[----:B------:R3:W2:Y:S02]  /*b7b0*/  @!P1 LDG.E.U8 R12, desc[UR6][R14.64] ;  /* 0x000000060e0c9981 */ /* 0x0006a4000c1e1100 */
[----:B---3--:R-:W-:Y:S02]  /*b7c0*/  @!P1 IMAD.MOV.U32 R14, RZ, RZ, R2 ;  /* 0x000000ffff0e9224 */ /* 0x008fe400078e0002 */
[----:B------:R-:W-:Y:S01]  /*b7d0*/  @!P1 IMAD.MOV.U32 R15, RZ, RZ, R3 ;  /* 0x000000ffff0f9224 */ /* 0x000fe200078e0003 */
[----:B------:R-:W3:Y:S04]  /*b7e0*/  LDL R2, [R1+0x764] ;  /* 0x0007640001027983 */ /* 0x000ee80000100800 */
[----:B------:R0:W3:Y:S04]  /*b7f0*/  @!P1 LDG.E.U8 R13, desc[UR6][R14.64] ;  /* 0x000000060e0d9981 */ /* 0x0000e8000c1e1100 */
[----:B------:R-:W3:Y:S04]  /*b800*/  LDL R3, [R1+0x270] ;  /* 0x0002700001037983 */ /* 0x000ee80000100800 */
[----:B------:R-:W0:Y:S04]  /*b810*/  LDL R14, [R1+0x6f0] ;  /* 0x0006f000010e7983 */ /* 0x000e280000100800 */
[----:B------:R-:W0:Y:S02]  /*b820*/  LDL R15, [R1+0x73c] ;  /* 0x00073c00010f7983 */ /* 0x000e240000100800 */
[----:B0-----:R-:W-:-:S04]  /*b830*/  @!P1 LOP3.LUT R15, R15, R14, RZ, 0x3c, !PT ;  /* 0x0000000e0f0f9212 */ /* 0x001fc800078e3cff */
[----:B------:R-:W-:-:S04]  /*b840*/  @!P1 LOP3.LUT R14, R15, R14, RZ, 0x3c, !PT ;  /* 0x0000000e0f0e9212 */ /* 0x000fc800078e3cff */
[----:B------:R-:W-:-:S05]  /*b850*/  @!P1 LOP3.LUT R15, R15, R14, RZ, 0x3c, !PT ;  /* 0x0000000e0f0f9212 */ /* 0x000fca00078e3cff */
[----:B------:R0:W3:Y:S04]  /*b860*/  @!P1 LDG.E.U8 R17, desc[UR6][R14.64] ;  /* 0x000000060e119981 */ /* 0x0000e8000c1e1100 */
[----:B------:R-:W0:Y:S04]  /*b870*/  LDL R14, [R1+0x2ac] ;  /* 0x0002ac00010e7983 */ /* 0x000e280000100800 */
[----:B------:R-:W0:Y:S02]  /*b880*/  LDL R15, [R1+0x2b0] ;  /* 0x0002b000010f7983 */ /* 0x000e240000100800 */
[----:B0-----:R-:W-:-:S04]  /*b890*/  @!P1 LOP3.LUT R15, R15, R14, RZ, 0x3c, !PT ;  /* 0x0000000e0f0f9212 */ /* 0x001fc800078e3cff */
[----:B------:R-:W-:-:S04]  /*b8a0*/  @!P1 LOP3.LUT R14, R15, R14, RZ, 0x3c, !PT ;  /* 0x0000000e0f0e9212 */ /* 0x000fc800078e3cff */
[----:B------:R-:W-:-:S05]  /*b8b0*/  @!P1 LOP3.LUT R15, R15, R14, RZ, 0x3c, !PT ;  /* 0x0000000e0f0f9212 */ /* 0x000fca00078e3cff */
[----:B------:R0:W3:Y:S04]  /*b8c0*/  @!P1 LDG.E.U8 R19, desc[UR6][R14.64] ;  /* 0x000000060e139981 */ /* 0x0000e8000c1e1100 */
[----:B------:R-:W0:Y:S04]  /*b8d0*/  LDL R14, [R1+0x278] ;  /* 0x00027800010e7983 */ /* 0x000e280000100800 */
[----:B------:R-:W0:Y:S01]  /*b8e0*/  LDL R15, [R1+0x760] ;  /* 0x00076000010f7983 */ /* 0x000e220000100800 */
[----:B------:R-:W-:Y:S02]  /*b8f0*/  PRMT R21, RZ, 0x7610, R21 ;  /* 0x00007610ff157816 */ /* 0x000fe40000000015 */
[----:B------:R-:W-:-:S02]  /*b900*/  PRMT R23, RZ, 0x7610, R23 ;  /* 0x00007610ff177816 */ /* 0x000fc40000000017 */
[----:B------:R-:W-:Y:S02]  /*b910*/  PRMT R24, RZ, 0x7610, R24 ;  /* 0x00007610ff187816 */ /* 0x000fe40000000018 */
[----:B0-----:R-:W-:-:S04]  /*b920*/  @!P1 LOP3.LUT R15, R15, R14, RZ, 0x3c, !PT ;  /* 0x0000000e0f0f9212 */ /* 0x001fc800078e3cff */
[----:B------:R-:W-:-:S04]  /*b930*/  @!P1 LOP3.LUT R14, R15, R14, RZ, 0x3c, !PT ;  /* 0x0000000e0f0e9212 */ /* 0x000fc800078e3cff */
[----:B------:R-:W-:-:S05]  /*b940*/  @!P1 LOP3.LUT R15, R15, R14, RZ, 0x3c, !PT ;  /* 0x0000000e0f0f9212 */ /* 0x000fca00078e3cff */
[----:B------:R4:W3:Y:S02]  /*b950*/  @!P1 LDG.E.U8 R21, desc[UR6][R14.64] ;  /* 0x000000060e159981 */ /* 0x0008e4000c1e1100 */
[----:B----4-:R-:W-:Y:S02]  /*b960*/  @!P1 IMAD.MOV.U32 R14, RZ, RZ, R28 ;  /* 0x000000ffff0e9224 */ /* 0x010fe400078e001c */
[----:B--2---:R-:W-:Y:S01]  /*b970*/  @!P1 IMAD.MOV.U32 R15, RZ, RZ, R29 ;  /* 0x000000ffff0f9224 */ /* 0x004fe200078e001d */
[----:B------:R-:W-:Y:S01]  /*b980*/  PRMT R25, RZ, 0x7610, R25 ;  /* 0x00007610ff197816 */ /* 0x000fe20000000019 */
[----:B------:R-:W-:Y:S04]  /*b990*/  LDS.U8 R29, [R0+UR4+0x400] ;  /* 0x00040004001d7984 */ /* 0x000fe80008000000 */
[----:B------:R0:W2:Y:S04]  /*b9a0*/  @!P1 LDG.E.U8 R23, desc[UR6][R14.64] ;  /* 0x000000060e179981 */ /* 0x0000a8000c1e1100 */
[----:B------:R-:W-:Y:S01]  /*b9b0*/  LDS.U8 R28, [R0+UR4+0x440] ;  /* 0x00044004001c7984 */ /* 0x000fe20008000000 */
[----:B0-----:R-:W-:-:S02]  /*b9c0*/  @!P1 IMAD.MOV.U32 R14, RZ, RZ, R4 ;  /* 0x000000ffff0e9224 */ /* 0x001fc400078e0004 */
[----:B------:R-:W-:Y:S01]  /*b9d0*/  @!P1 IMAD.MOV.U32 R15, RZ, RZ, R22 ;  /* 0x000000ffff0f9224 */ /* 0x000fe200078e0016 */
[----:B------:R-:W-:Y:S04]  /*b9e0*/  LDS.U8 R4, [R0+UR4+0x88] ;  /* 0x0000880400047984 */ /* 0x000fe80008000000 */
[----:B------:R3:W4:Y:S02]  /*b9f0*/  @!P1 LDG.E.U8 R24, desc[UR6][R14.64] ;  /* 0x000000060e189981 */ /* 0x000724000c1e1100 */
[----:B---3--:R-:W-:Y:S02]  /*ba00*/  @!P1 IMAD.MOV.U32 R15, RZ, RZ, R3 ;  /* 0x000000ffff0f9224 */ /* 0x008fe400078e0003 */
[----:B------:R-:W0:Y:S01]  /*ba10*/  LDS.U8 R3, [R0+UR4] ;  /* 0x0000000400037984 */ /* 0x000e220008000000 */
[----:B------:R-:W-:-:S03]  /*ba20*/  @!P1 IMAD.MOV.U32 R14, RZ, RZ, R2 ;  /* 0x000000ffff0e9224 */ /* 0x000fc600078e0002 */
[----:B------:R-:W1:Y:S04]  /*ba30*/  LDS.U8 R2, [R0+UR4+0x40] ;  /* 0x0000400400027984 */ /* 0x000e680008000000 */
[----:B------:R3:W4:Y:S04]  /*ba40*/  @!P1 LDG.E.U8 R25, desc[UR6][R14.64] ;  /* 0x000000060e199981 */ /* 0x000728000c1e1100 */
[----:B---3--:R-:W-:Y:S04]  /*ba50*/  LDS.U8 R15, [R0+UR4+0x408] ;  /* 0x00040804000f7984 */ /* 0x008fe80008000000 */
[----:B------:R-:W-:Y:S04]  /*ba60*/  LDS.U8 R14, [R0+UR4+0x448] ;  /* 0x00044804000e7984 */ /* 0x000fe80008000000 */
[----:B0-----:R-:W-:Y:S04]  /*ba70*/  STL [R1+0x10], R3 ;  /* 0x0000100301007387 */ /* 0x001fe80000100800 */
[----:B------:R-:W0:Y:S04]  /*ba80*/  LDS.U8 R3, [R0+UR4+0xc8] ;  /* 0x0000c80400037984 */ /* 0x000e280008000000 */
[----:B-1----:R-:W-:Y:S04]  /*ba90*/  STL [R1+0xc], R2 ;  /* 0x00000c0201007387 */ /* 0x002fe80000100800 */
[----:B------:R-:W1:Y:S04]  /*baa0*/  LDS.U8 R2, [R0+UR4+0x8] ;  /* 0x0000080400027984 */ /* 0x000e680008000000 */
[----:B------:R-:W-:Y:S04]  /*bab0*/  STL [R1+0x9c], R4 ;  /* 0x00009c0401007387 */ /* 0x000fe80000100800 */
[----:B------:R-:W3:Y:S04]  /*bac0*/  LDS.U8 R4, [R0+UR4+0x48] ;  /* 0x0000480400047984 */ /* 0x000ee80008000000 */
[----:B0-----:R-:W-:Y:S04]  /*bad0*/  STL [R1+0x98], R3 ;  /* 0x0000980301007387 */ /* 0x001fe80000100800 */
[----:B------:R-:W0:Y:S04]  /*bae0*/  LDS.U8 R3, [R0+UR4+0x80] ;  /* 0x0000800400037984 */ /* 0x000e280008000000 */
[----:B-1----:R-:W-:Y:S04]  /*baf0*/  STL [R1+0x8], R2 ;  /* 0x0000080201007387 */ /* 0x002fe80000100800 */
[----:B------:R-:W1:Y:S04]  /*bb00*/  LDS.U8 R2, [R0+UR4+0xc0] ;  /* 0x0000c00400027984 */ /* 0x000e680008000000 */
[----:B---3--:R-:W-:Y:S04]  /*bb10*/  STL [R1], R4 ;  /* 0x0000000401007387 */ /* 0x008fe80000100800 */
[----:B------:R-:W-:Y:S04]  /*bb20*/  LDS.U8 R4, [R0+UR4+0x4c0] ;  /* 0x0004c00400047984 */ /* 0x000fe80008000000 */
[----:B0-----:R-:W-:Y:S04]  /*bb30*/  STL [R1+0xa4], R3 ;  /* 0x0000a40301007387 */ /* 0x001fe80000100800 */
[----:B------:R-:W0:Y:S04]  /*bb40*/  LDS.U8 R3, [R0+UR4+0x488] ;  /* 0x0004880400037984 */ /* 0x000e280008000000 */
[----:B-1----:R-:W-:Y:S04]  /*bb50*/  STL [R1+0xa0], R2 ;  /* 0x0000a00201007387 */ /* 0x002fe80000100800 */
[----:B------:R-:W1:Y:S04]  /*bb60*/  LDS.U8 R2, [R0+UR4+0x4c8] ;  /* 0x0004c80400027984 */ /* 0x000e680008000000 */
[----:B0-----:R-:W-:Y:S04]  /*bb70*/  STL [R1+0xac], R3 ;  /* 0x0000ac0301007387 */ /* 0x001fe80000100800 */
[----:B------:R-:W0:Y:S04]  /*bb80*/  LDS.U8 R3, [R0+UR4+0x480] ;  /* 0x0004800400037984 */ /* 0x000e280008000000 */
[----:B-1----:R-:W-:Y:S04]  /*bb90*/  STL [R1+0xa8], R2 ;  /* 0x0000a80201007387 */ /* 0x002fe80000100800 */
[----:B------:R-:W1:Y:S04]  /*bba0*/  LDS.U8 R2, [R0+UR4+0x800] ;  /* 0x0008000400027984 */ /* 0x000e680008000000 */
[----:B0-----:R-:W-:Y:S04]  /*bbb0*/  STL [R1+0xb4], R3 ;  /* 0x0000b40301007387 */ /* 0x001fe80000100800 */
[----:B------:R-:W0:Y:S04]  /*bbc0*/  LDS.U8 R3, [R0+UR4+0x840] ;  /* 0x0008400400037984 */ /* 0x000e280008000000 */
[----:B------:R-:W-:Y:S04]  /*bbd0*/  STL [R1+0xb0], R4 ;  /* 0x0000b00401007387 */ /* 0x000fe80000100800 */
[----:B------:R-:W3:Y:S04]  /*bbe0*/  LDS.U8 R4, [R0+UR4+0x888] ;  /* 0x0008880400047984 */ /* 0x000ee80008000000 */
[----:B-1----:R-:W-:Y:S04]  /*bbf0*/  STL [R1+0xe0], R2 ;  /* 0x0000e00201007387 */ /* 0x002fe80000100800 */
[----:B------:R-:W1:Y:S04]  /*bc00*/  LDS.U8 R2, [R0+UR4+0x8c8] ;  /* 0x0008c80400027984 */ /* 0x000e680008000000 */
[----:B0-----:R-:W-:Y:S04]  /*bc10*/  STL [R1+0xdc], R3 ;  /* 0x0000dc0301007387 */ /* 0x001fe80000100800 */
[----:B------:R-:W0:Y:S04]  /*bc20*/  LDS.U8 R3, [R0+UR4+0x808] ;  /* 0x0008080400037984 */ /* 0x000e280008000000 */
[----:B---3--:R-:W-:Y:S04]  /*bc30*/  STL [R1+0x12c], R4 ;  /* 0x00012c0401007387 */ /* 0x008fe80000100800 */
        /* <DEDUP_REMOVED lines=81> */
[----:B0-----:R0:W-:Y:S04]  /*c150*/  STL [R1+0x23c], R3 ;  /* 0x00023c0301007387 */ /* 0x0011e80000100800 */
[----:B---3--:R-:W-:Y:S01]  /*c160*/  STL [R1+0x208], R4 ;  /* 0x0002080401007387 */ /* 0x008fe20000100800 */
[----:B0-----:R-:W-:-:S03]  /*c170*/  LOP3.LUT R3, R0, 0x20, RZ, 0x3c, !PT ;  /* 0x0000002000037812 */ /* 0x001fc600078e3cff */
[----:B------:R-:W0:Y:S04]  /*c180*/  LDS.U8 R4, [R0+UR4+0x1c80] ;  /* 0x001c800400047984 */ /* 0x000e280008000000 */
[----:B-1----:R-:W-:Y:S04]  /*c190*/  STL [R1+0x204], R2 ;  /* 0x0002040201007387 */ /* 0x002fe80000100800 */
[----:B------:R-:W1:Y:S04]  /*c1a0*/  LDS.U8 R2, [R0+UR4+0x1cc0] ;  /* 0x001cc00400027984 */ /* 0x000e680008000000 */
[----:B------:R-:W-:Y:S04]  /*c1b0*/  STL [R1+0x780], R0 ;  /* 0x0007800001007387 */ /* 0x000fe80000100800 */
[----:B------:R-:W3:Y:S04]  /*c1c0*/  LDS.U8 R0, [R3+UR4] ;  /* 0x0000000403007984 */ /* 0x000ee80008000000 */
[----:B------:R-:W-:Y:S04]  /*c1d0*/  LDS.U8 R22, [R3+UR4+0x4c0] ;  /* 0x0004c00403167984 */ /* 0x000fe80008000000 */
[----:B0-----:R-:W-:Y:S04]  /*c1e0*/  STL [R1+0x248], R4 ;  /* 0x0002480401007387 */ /* 0x001fe80000100800 */
[----:B------:R-:W0:Y:S04]  /*c1f0*/  LDS.U8 R4, [R3+UR4+0x40] ;  /* 0x0000400403047984 */ /* 0x000e280008000000 */
[----:B-1----:R-:W-:Y:S04]  /*c200*/  STL [R1+0x244], R2 ;  /* 0x0002440201007387 */ /* 0x002fe80000100800 */
[----:B------:R-:W-:Y:S04]  /*c210*/  LDS.U8 R2, [R3+UR4+0x88] ;  /* 0x0000880403027984 */ /* 0x000fe80008000000 */
[----:B---3--:R-:W-:Y:S04]  /*c220*/  STL [R1+0x74], R0 ;  /* 0x0000740001007387 */ /* 0x008fe80000100800 */
[----:B------:R-:W1:Y:S04]  /*c230*/  LDS.U8 R0, [R3+UR4+0xc8] ;  /* 0x0000c80403007984 */ /* 0x000e680008000000 */
[----:B0-----:R-:W-:Y:S04]  /*c240*/  STL [R1+0x70], R4 ;  /* 0x0000700401007387 */ /* 0x001fe80000100800 */
[----:B------:R-:W-:Y:S04]  /*c250*/  LDS.U8 R4, [R3+UR4+0x48] ;  /* 0x0000480403047984 */ /* 0x000fe80008000000 */
[----:B-1----:R-:W-:Y:S04]  /*c260*/  STL [R1+0x950], R0 ;  /* 0x0009500001007387 */ /* 0x002fe80000100800 */
[----:B------:R-:W0:Y:S04]  /*c270*/  LDS.U8 R0, [R3+UR4+0x8] ;  /* 0x0000080403007984 */ /* 0x000e280008000000 */
[----:B------:R-:W-:Y:S04]  /*c280*/  STL [R1+0xbc], R2 ;  /* 0x0000bc0201007387 */ /* 0x000fe80000100800 */
        /* <DEDUP_REMOVED lines=14> */
[----:B------:R-:W-:Y:S04]  /*c370*/  LDS.U8 R0, [R3+UR4+0x448] ;  /* 0x0004480403007984 */ /* 0x000fe80008000000 */
[----:B---3--:R-:W-:Y:S04]  /*c380*/  STL [R1+0xc8], R4 ;  /* 0x0000c80401007387 */ /* 0x008fe80000100800 */
        /* <DEDUP_REMOVED lines=43> */
[----:B-1----:R1:W-:Y:S04]  /*c640*/  STL [R1+0x1cc], R2 ;  /* 0x0001cc0201007387 */ /* 0x0023e80000100800 */
[----:B-1----:R-:W2:Y:S04]  /*c650*/  LDL.LU R2, [R1+0x2c] ;  /* 0x00002c0001027983 */ /* 0x002ea80000300800 */
[----:B0-----:R-:W-:Y:S04]  /*c660*/  STL [R1+0x1c8], R4 ;  /* 0x0001c80401007387 */ /* 0x001fe80000100800 */
[----:B------:R-:W0:Y:S04]  /*c670*/  LDS.U8 R4, [R3+UR4+0x1048] ;  /* 0x0010480403047984 */ /* 0x000e280008000000 */
[----:B---3--:R-:W-:Y:S04]  /*c680*/  STL [R1+0x194], R22 ;  /* 0x0001941601007387 */ /* 0x008fe80000100800 */
[----:B------:R-:W1:Y:S04]  /*c690*/  LDS.U8 R22, [R3+UR4+0x1080] ;  /* 0x0010800403167984 */ /* 0x000e680008000000 */
        /* <DEDUP_REMOVED lines=46> */
[----:B-1----:R1:W-:Y:S02]  /*c980*/  STL [R1+0x228], R22 ;  /* 0x0002281601007387 */ /* 0x0023e40000100800 */
[----:B-1----:R-:W1:Y:S02]  /*c990*/  S2R R22, SR_TID.X ;  /* 0x0000000000167919 */ /* 0x002e640000002100 */
[----:B0-----:R-:W-:Y:S04]  /*c9a0*/  STL [R1+0x224], R4 ;  /* 0x0002240401007387 */ /* 0x001fe80000100800 */
[----:B------:R-:W0:Y:S04]  /*c9b0*/  LDS.U8 R4, [R3+UR4+0x1c80] ;  /* 0x001c800403047984 */ /* 0x000e280008000000 */
[----:B------:R-:W3:Y:S01]  /*c9c0*/  LDS.U8 R3, [R3+UR4+0x1cc0] ;  /* 0x001cc00403037984 */ /* 0x000ee20008000000 */
[----:B-1----:R-:W-:Y:S01]  /*c9d0*/  LOP3.LUT R22, R22, 0x3f, RZ, 0xc0, !PT ;  /* 0x0000003f16167812 */ /* 0x002fe200078ec0ff */
[----:B------:R-:W-:Y:S06]  /*c9e0*/  BAR.SYNC.DEFER_BLOCKING 0x0 ;  /* 0x0000000000007b1d */ /* 0x000fec0000010000 */
[----:B--2---:R-:W-:Y:S04]  /*c9f0*/  STS.U8 [R22+UR4], R2 ;  /* 0x0000000216007988 */ /* 0x004fe80008000004 */
[----:B------:R-:W-:Y:S04]  /*ca00*/  STS.U8 [R22+UR4+0x40], R27 ;  /* 0x0000401b16007988 */ /* 0x000fe80008000004 */
[----:B0-----:R0:W-:Y:S04]  /*ca10*/  STL [R1+0x26c], R4 ;  /* 0x00026c0401007387 */ /* 0x0011e80000100800 */
[----:B0-----:R-:W2:Y:S04]  /*ca20*/  LDL.LU R4, [R1+0x96c] ;  /* 0x00096c0001047983 */ /* 0x001ea80000300800 */
[----:B---3--:R0:W-:Y:S04]  /*ca30*/  STL [R1+0x268], R3 ;  /* 0x0002680301007387 */ /* 0x0081e80000100800 */
[----:B0-----:R-:W3:Y:S04]  /*ca40*/  LDL.LU R3, [R1+0x968] ;  /* 0x0009680001037983 */ /* 0x001ee80000300800 */
[----:B------:R-:W4:Y:S04]  /*ca50*/  LDL.LU R2, [R1+0x964] ;  /* 0x0009640001027983 */ /* 0x000f280000300800 */
[----:B------:R-:W2:Y:S04]  /*ca60*/  LDL.LU R27, [R1+0x960] ;  /* 0x00096000011b7983 */ /* 0x000ea80000300800 */
[----:B--2---:R0:W-:Y:S04]  /*ca70*/  STS.U8 [R22+UR4+0x240], R27 ;  /* 0x0002401b16007988 */ /* 0x0041e80008000004 */
[----:B------:R1:W-:Y:S04]  /*ca80*/  STS.U8 [R22+UR4+0x200], R26 ;  /* 0x0002001a16007988 */ /* 0x0003e80008000004 */
[----:B----4-:R-:W-:Y:S04]  /*ca90*/  STS.U8 [R22+UR4+0x400], R2 ;  /* 0x0004000216007988 */ /* 0x010fe80008000004 */
[----:B------:R2:W-:Y:S04]  /*caa0*/  STS.U8 [R22+UR4+0x440], R10 ;  /* 0x0004400a16007988 */ /* 0x0005e80008000004 */
[----:B0-----:R-:W4:Y:S04]  /*cab0*/  LDL.LU R27, [R1+0x4] ;  /* 0x00000400011b7983 */ /* 0x001f280000300800 */
[----:B-1----:R-:W4:Y:S01]  /*cac0*/  LDL.LU R26, [R1+0x20] ;  /* 0x00002000011a7983 */ /* 0x002f220000300800 */
[----:B--2---:R-:W0:Y:S03]  /*cad0*/  S2R R10, SR_TID.X ;  /* 0x00000000000a7919 */ /* 0x004e260000002100 */
[----:B------:R-:W2:Y:S04]  /*cae0*/  LDL.LU R2, [R1+0x24] ;  /* 0x0000240001027983 */ /* 0x000ea80000300800 */
[----:B------:R-:W3:Y:S01]  /*caf0*/  LDL.LU R22, [R1+0x95c] ;  /* 0x00095c0001167983 */ /* 0x000ee20000300800 */
[----:B0-----:R-:W-:-:S05]  /*cb00*/  LOP3.LUT R10, R10, 0x3f, RZ, 0xc0, !PT ;  /* 0x0000003f0a0a7812 */ /* 0x001fca00078ec0ff */
[----:B------:R0:W-:Y:S02]  /*cb10*/  STS.U8 [R10+UR4+0x640], R6 ;  /* 0x000640060a007988 */ /* 0x0001e40008000004 */
[----:B0-----:R-:W0:Y:S02]  /*cb20*/  S2R R6, SR_TID.X ;  /* 0x0000000000067919 */ /* 0x001e240000002100 */
[----:B0-----:R-:W-:-:S05]  /*cb30*/  LOP3.LUT R6, R6, 0x3f, RZ, 0xc0, !PT ;  /* 0x0000003f06067812 */ /* 0x001fca00078ec0ff */
[----:B------:R0:W-:Y:S04]  /*cb40*/  STS.U8 [R6+UR4+0x600], R11 ;  /* 0x0006000b06007988 */ /* 0x0001e80008000004 */
[----:B0-----:R-:W4:Y:S01]  /*cb50*/  LDL.LU R11, [R1+0x28] ;  /* 0x00002800010b7983 */ /* 0x001f220000300800 */
[----:B------:R-:W-:-:S05]  /*cb60*/  LOP3.LUT R10, R10, 0x10, RZ, 0x3c, !PT ;  /* 0x000000100a0a7812 */ /* 0x000fca00078e3cff */
[----:B----4-:R-:W-:Y:S04]  /*cb70*/  STS.U8 [R10+UR4+0x80], R11 ;  /* 0x0000800b0a007988 */ /* 0x010fe80008000004 */
[----:B------:R0:W-:Y:S04]  /*cb80*/  STS.U8 [R10+UR4+0xc0], R18 ;  /* 0x0000c0120a007988 */ /* 0x0001e80008000004 */
[----:B---3--:R-:W-:Y:S04]  /*cb90*/  STS.U8 [R10+UR4+0x2c0], R22 ;  /* 0x0002c0160a007988 */ /* 0x008fe80008000004 */
[----:B------:R1:W-:Y:S04]  /*cba0*/  STS.U8 [R10+UR4+0x280], R20 ;  /* 0x000280140a007988 */ /* 0x0003e80008000004 */
[----:B0-----:R-:W3:Y:S04]  /*cbb0*/  LDL.LU R18, [R1+0x958] ;  /* 0x0009580001127983 */ /* 0x001ee80000300800 */
[----:B------:R-:W-:Y:S01]  /*cbc0*/  STS.U8 [R10+UR4+0x480], R3 ;  /* 0x000480030a007988 */ /* 0x000fe20008000004 */
[----:B-1----:R-:W-:-:S03]  /*cbd0*/  LOP3.LUT R20, R6, 0x20, RZ, 0x3c, !PT ;  /* 0x0000002006147812 */ /* 0x002fc600078e3cff */
[----:B------:R-:W-:Y:S04]  /*cbe0*/  STS.U8 [R10+UR4+0x4c0], R12 ;  /* 0x0004c00c0a007988 */ /* 0x000fe80008000004 */
[----:B------:R-:W-:Y:S04]  /*cbf0*/  STS.U8 [R10+UR4+0x6c0], R7 ;  /* 0x0006c0070a007988 */ /* 0x000fe80008000004 */
[----:B------:R-:W-:Y:S04]  /*cc00*/  STS.U8 [R10+UR4+0x680], R13 ;  /* 0x0006800d0a007988 */ /* 0x000fe80008000004 */
[----:B--2---:R0:W-:Y:S04]  /*cc10*/  STS.U8 [R20+UR4+0x100], R2 ;  /* 0x0001000214007988 */ /* 0x0041e80008000004 */
[----:B------:R-:W2:Y:S04]  /*cc20*/  LDL.LU R22, [R1+0x10] ;  /* 0x0000100001167983 */ /* 0x000ea80000300800 */
[----:B------:R1:W-:Y:S04]  /*cc30*/  STS.U8 [R20+UR4+0x140], R16 ;  /* 0x0001401014007988 */ /* 0x0003e80008000004 */
[----:B0-----:R-:W2:Y:S04]  /*cc40*/  LDL.LU R2, [R1+0xc] ;  /* 0x00000c0001027983 */ /* 0x001ea80000300800 */
[----:B------:R-:W4:Y:S04]  /*cc50*/  LDL.LU R11, [R1+0x8] ;  /* 0x00000800010b7983 */ /* 0x000f280000300800 */
[----:B------:R-:W4:Y:S04]  /*cc60*/  LDL.LU R10, [R1] ;  /* 0x00000000010a7983 */ /* 0x000f280000300800 */
[----:B-1----:R-:W2:Y:S01]  /*cc70*/  LDL.LU R16, [R1+0x954] ;  /* 0x0009540001107983 */ /* 0x002ea20000300800 */
[----:B------:R-:W0:Y:S01]  /*cc80*/  S2R R3, SR_TID.X ;  /* 0x0000000000037919 */ /* 0x000e220000002100 */
[----:B------:R-:W-:Y:S01]  /*cc90*/  LOP3.LUT R6, R6, 0x30, RZ, 0x3c, !PT ;  /* 0x0000003006067812 */ /* 0x000fe200078e3cff */
[C---:B0-----:R-:W-:Y:S01]  /*cca0*/  IMAD.SHL.U32 R12, R3.reuse, 0x2, RZ ;  /* 0x00000002030c7824 */ /* 0x041fe200078e00ff */
[----:B------:R-:W-:-:S05]  /*ccb0*/  LOP3.LUT R3, R3, 0x7, RZ, 0xc0, !PT ;  /* 0x0000000703037812 */ /* 0x000fca00078ec0ff */
[----:B------:R-:W-:-:S05]  /*ccc0*/  IMAD R3, R3, 0x90, RZ ;  /* 0x0000009003037824 */ /* 0x000fca00078e02ff */
[----:B------:R-:W-:Y:S01]  /*ccd0*/  LOP3.LUT R3, R3, 0x30, R12, 0x78, !PT ;  /* 0x0000003003037812 */ /* 0x000fe200078e780c */
[----:B---3--:R-:W-:Y:S04]  /*cce0*/  STS.U8 [R20+UR4+0x340], R18 ;  /* 0x0003401214007988 */ /* 0x008fe80008000004 */
[----:B------:R-:W-:Y:S04]  /*ccf0*/  STS.U8 [R20+UR4+0x300], R17 ;  /* 0x0003001114007988 */ /* 0x000fe80008000004 */
[----:B------:R-:W-:Y:S04]  /*cd00*/  STS.U8 [R20+UR4+0x500], R4 ;  /* 0x0005000414007988 */ /* 0x000fe80008000004 */
[----:B------:R-:W-:Y:S04]  /*cd10*/  STS.U8 [R20+UR4+0x540], R19 ;  /* 0x0005401314007988 */ /* 0x000fe80008000004 */
[----:B------:R-:W-:Y:S04]  /*cd20*/  STS.U8 [R20+UR4+0x740], R8 ;  /* 0x0007400814007988 */ /* 0x000fe80008000004 */
[----:B------:R0:W-:Y:S04]  /*cd30*/  STS.U8 [R20+UR4+0x700], R21 ;  /* 0x0007001514007988 */ /* 0x0001e80008000004 */
[----:B------:R1:W-:Y:S04]  /*cd40*/  STS.U8 [R6+UR4+0x180], R26 ;  /* 0x0001801a06007988 */ /* 0x0003e80008000004 */
[----:B------:R3:W-:Y:S04]  /*cd50*/  STS.U8 [R6+UR4+0x1c0], R27 ;  /* 0x0001c01b06007988 */ /* 0x0007e80008000004 */
[----:B0-----:R-:W4:Y:S04]  /*cd60*/  LDL.LU R20, [R1+0x70] ;  /* 0x0000700001147983 */ /* 0x001f280000300800 */
[----:B-1----:R-:W4:Y:S04]  /*cd70*/  LDL.LU R26, [R1+0x84] ;  /* 0x00008400011a7983 */ /* 0x002f280000300800 */
[----:B---3--:R-:W3:Y:S04]  /*cd80*/  LDL.LU R27, [R1+0x80] ;  /* 0x00008000011b7983 */ /* 0x008ee80000300800 */
[----:B--2---:R-:W-:Y:S04]  /*cd90*/  STS.U8 [R6+UR4+0x3c0], R16 ;  /* 0x0003c01006007988 */ /* 0x004fe80008000004 */
[----:B------:R-:W-:Y:S04]  /*cda0*/  STS.U8 [R6+UR4+0x380], R23 ;  /* 0x0003801706007988 */ /* 0x000fe80008000004 */
[----:B------:R-:W-:Y:S04]  /*cdb0*/  STS.U8 [R6+UR4+0x580], R5 ;  /* 0x0005800506007988 */ /* 0x000fe80008000004 */
[----:B------:R0:W-:Y:S04]  /*cdc0*/  STS.U8 [R6+UR4+0x5c0], R24 ;  /* 0x0005c01806007988 */ /* 0x0001e80008000004 */
[----:B------:R-:W-:Y:S04]  /*cdd0*/  STS.U8 [R6+UR4+0x7c0], R9 ;  /* 0x0007c00906007988 */ /* 0x000fe80008000004 */
[----:B------:R1:W-:Y:S01]  /*cde0*/  STS.U8 [R6+UR4+0x780], R25 ;  /* 0x0007801906007988 */ /* 0x0003e20008000004 */
[----:B------:R-:W-:Y:S01]  /*cdf0*/  BAR.SYNC.DEFER_BLOCKING 0x0 ;  /* 0x0000000000007b1d */ /* 0x000fe20000010000 */
[----:B------:R-:W-:-:S05]  /*ce00*/  IMAD R2, R2, 0x100, R22 ;  /* 0x0000010002027824 */ /* 0x000fca00078e0216 */
[----:B0-----:R-:W2:Y:S04]  /*ce10*/  LDL.LU R24, [R1+0x78] ;  /* 0x0000780001187983 */ /* 0x001ea80000300800 */
[----:B-1----:R-:W2:Y:S04]  /*ce20*/  LDL.LU R25, [R1+0x7c] ;  /* 0x00007c0001197983 */ /* 0x002ea80000300800 */
[----:B------:R-:W0:Y:S04]  /*ce30*/  LDSM.16.M88.4 R4, [R3+UR4] ;  /* 0x000000040304783b */ /* 0x000e280008000200 */
[----:B------:R4:W1:Y:S02]  /*ce40*/  LDSM.16.M88.4 R16, [R3+UR4+0x400] ;  /* 0x000400040310783b */ /* 0x0008640008000200 */
[----:B----4-:R-:W-:-:S02]  /*ce50*/  IMAD R3, R10, 0x100, R11 ;  /* 0x000001000a037824 */ /* 0x010fc400078e020b */
[----:B------:R-:W-:Y:S01]  /*ce60*/  IMAD R10, R28, 0x100, R29 ;  /* 0x000001001c0a7824 */ /* 0x000fe200078e021d */
[----:B0-----:R-:W-:Y:S04]  /*ce70*/  STL [R1+0x91c], R6 ;  /* 0x00091c0601007387 */ /* 0x001fe80000100800 */
[----:B------:R0:W-:Y:S01]  /*ce80*/  STL [R1+0x918], R7 ;  /* 0x0009180701007387 */ /* 0x0001e20000100800 */
[----:B-1----:R-:W-:-:S03]  /*ce90*/  IMAD.MOV.U32 R23, RZ, RZ, R16 ;  /* 0x000000ffff177224 */ /* 0x002fc600078e0010 */
[----:B------:R1:W-:Y:S01]  /*cea0*/  STL.64 [R1+0x20], R16 ;  /* 0x0000201001007387 */ /* 0x0003e20000100a00 */
[----:B------:R-:W-:-:S03]  /*ceb0*/  IMAD.MOV.U32 R21, RZ, RZ, R17 ;  /* 0x000000ffff157224 */ /* 0x000fc600078e0011 */
[----:B------:R4:W-:Y:S04]  /*cec0*/  STL.64 [R1+0x28], R18 ;  /* 0x0000281201007387 */ /* 0x0009e80000100a00 */
[----:B0-----:R-:W2:Y:S04]  /*ced0*/  LDL.LU R7, [R1+0xb0] ;  /* 0x0000b00001077983 */ /* 0x001ea80000300800 */
[----:B------:R-:W2:Y:S04]  /*cee0*/  LDL.LU R22, [R1+0x8c] ;  /* 0x00008c0001167983 */ /* 0x000ea80000300800 */
[----:B-1----:R-:W2:Y:S04]  /*cef0*/  LDL.LU.64 R16, [R1+0x30] ;  /* 0x0000300001107983 */ /* 0x002ea80000300a00 */
[----:B----4-:R-:W2:Y:S01]  /*cf00*/  LDL.LU.64 R18, [R1+0x38] ;  /* 0x0000380001127983 */ /* 0x010ea20000300a00 */
[----:B------:R-:W-:-:S03]  /*cf10*/  IMAD R11, R14, 0x100, R15 ;  /* 0x000001000e0b7824 */ /* 0x000fc600078e020f */
[----:B------:R-:W4:Y:S04]  /*cf20*/  LDL.LU R6, [R1+0xbc] ;  /* 0x0000bc0001067983 */ /* 0x000f280000300800 */
[----:B------:R-:W4:Y:S04]  /*cf30*/  LDL.LU R28, [R1+0xa8] ;  /* 0x0000a800011c7983 */ /* 0x000f280000300800 */
[----:B------:R-:W4:Y:S04]  /*cf40*/  LDL.LU R29, [R1+0xb4] ;  /* 0x0000b400011d7983 */ /* 0x000f280000300800 */
[----:B------:R-:W4:Y:S01]  /*cf50*/  LDL.LU R15, [R1+0x74] ;  /* 0x00007400010f7983 */ /* 0x000f220000300800 */
[----:B------:R-:W-:-:S02]  /*cf60*/  F2FP.F16.E4M3.UNPACK_B R8, R2 ;  /* 0x00000002ff08723e */ /* 0x000fc400020006ff */
[----:B------:R-:W-:Y:S02]  /*cf70*/  F2FP.F16.E4M3.UNPACK_B R9, R3 ;  /* 0x00000003ff09723e */ /* 0x000fe400020006ff */
[----:B------:R-:W-:Y:S02]  /*cf80*/  F2FP.F16.E4M3.UNPACK_B R10, R10 ;  /* 0x0000000aff0a723e */ /* 0x000fe400020006ff */
[----:B------:R-:W-:Y:S02]  /*cf90*/  F2FP.F16.E4M3.UNPACK_B R11, R11 ;  /* 0x0000000bff0b723e */ /* 0x000fe400020006ff */
[----:B------:R-:W-:Y:S02]  /*cfa0*/  F2FP.F16.E4M3.UNPACK_B R12, R4 ;  /* 0x00000004ff0c723e */ /* 0x000fe400020006ff */
[----:B------:R-:W-:Y:S02]  /*cfb0*/  F2FP.F16.E4M3.UNPACK_B R13, R5 ;  /* 0x00000005ff0d723e */ /* 0x000fe400020006ff */
[----:B------:R-:W-:-:S02]  /*cfc0*/  F2FP.F16.E4M3.UNPACK_B R2, R23 ;  /* 0x00000017ff02723e */ /* 0x000fc400020006ff */
[----:B------:R-:W-:Y:S01]  /*cfd0*/  F2FP.F16.E4M3.UNPACK_B R3, R21 ;  /* 0x00000015ff03723e */ /* 0x000fe200020006ff */
[----:B---3--:R-:W-:Y:S02]  /*cfe0*/  IMAD R14, R27, 0x100, R26 ;  /* 0x000001001b0e7824 */ /* 0x008fe400078e021a */
[----:B--2---:R-:W-:Y:S01]  /*cff0*/  HMMA.16816.F32 R16, R8, R12, R16 ;  /* 0x0000000c0810723c */ /* 0x004fe20000001810 */
[----:B----4-:R-:W-:Y:S04]  /*d000*/  STL.64 [R1+0x948], R6 ;  /* 0x0009480601007387 */ /* 0x010fe80000100a00 */
[----:B------:R0:W-:Y:S01]  /*d010*/  STL.64 [R1+0x940], R4 ;  /* 0x0009400401007387 */ /* 0x0001e20000100a00 */
[----:B------:R-:W-:Y:S02]  /*d020*/  IMAD R20, R20, 0x100, R15 ;  /* 0x0000010014147824 */ /* 0x000fe400078e020f */
[----:B------:R-:W-:Y:S01]  /*d030*/  IMAD R15, R24, 0x100, R25 ;  /* 0x00000100180f7824 */ /* 0x000fe200078e0219 */
[----:B0-----:R-:W2:Y:S04]  /*d040*/  LDL.LU.64 R4, [R1+0x40] ;  /* 0x0000400001047983 */ /* 0x001ea80000300a00 */
[----:B------:R-:W2:Y:S04]  /*d050*/  LDL.LU.64 R6, [R1+0x48] ;  /* 0x0000480001067983 */ /* 0x000ea80000300a00 */
[----:B------:R-:W3:Y:S04]  /*d060*/  LDL.LU.64 R24, [R1+0x60] ;  /* 0x0000600001187983 */ /* 0x000ee80000300a00 */
[----:B------:R-:W3:Y:S04]  /*d070*/  LDL.LU.64 R26, [R1+0x68] ;  /* 0x00006800011a7983 */ /* 0x000ee80000300a00 */
[----:B------:R0:W-:Y:S01]  /*d080*/  STL.64 [R1+0x938], R18 ;  /* 0x0009381201007387 */ /* 0x0001e20000100a00 */
[----:B------:R-:W-:Y:S01]  /*d090*/  IMAD R23, R0, 0x100, R22 ;  /* 0x0000010000177824 */ /* 0x000fe200078e0216 */
[----:B------:R-:W-:-:S02]  /*d0a0*/  F2FP.F16.E4M3.UNPACK_B R21, R15 ;  /* 0x0000000fff15723e */ /* 0x000fc400020006ff */
[----:B0-----:R-:W4:Y:S04]  /*d0b0*/  LDL.LU R18, [R1+0xa0] ;  /* 0x0000a00001127983 */ /* 0x001f280000300800 */
[----:B------:R-:W3:Y:S04]  /*d0c0*/  LDL.LU R19, [R1+0xac] ;  /* 0x0000ac0001137983 */ /* 0x000ee80000300800 */
[----:B------:R0:W-:Y:S04]  /*d0d0*/  STL.64 [R1+0x930], R16 ;  /* 0x0009301001007387 */ /* 0x0001e80000100a00 */
[----:B0-----:R-:W4:Y:S04]  /*d0e0*/  LDL.LU R16, [R1+0x98] ;  /* 0x0000980001107983 */ /* 0x001f280000300800 */
[----:B------:R-:W4:Y:S04]  /*d0f0*/  LDL.LU R17, [R1+0xa4] ;  /* 0x0000a40001117983 */ /* 0x000f280000300800 */
[----:B------:R-:W4:Y:S04]  /*d100*/  LDL.LU R0, [R1+0x950] ;  /* 0x0009500001007983 */ /* 0x000f280000300800 */
[----:B------:R-:W4:Y:S01]  /*d110*/  LDL.LU R15, [R1+0x9c] ;  /* 0x00009c00010f7983 */ /* 0x000f220000300800 */
[----:B------:R-:W-:Y:S01]  /*d120*/  F2FP.F16.E4M3.UNPACK_B R22, R14 ;  /* 0x0000000eff16723e */ /* 0x000fe200020006ff */
[----:B--2---:R-:W-:Y:S02]  /*d130*/  HMMA.16816.F32 R8, R8, R2, R4 ;  /* 0x000000020808723c */ /* 0x004fe40000001804 */
[----:B------:R-:W2:Y:S04]  /*d140*/  LDL.LU.64 R6, [R1+0x948] ;  /* 0x0009480001067983 */ /* 0x000ea80000300a00 */
[----:B------:R-:W2:Y:S01]  /*d150*/  LDL.LU.64 R4, [R1+0x940] ;  /* 0x0009400001047983 */ /* 0x000ea20000300a00 */
[----:B---3--:R-:W-:-:S02]  /*d160*/  IMAD R28, R28, 0x100, R19 ;  /* 0x000001001c1c7824 */ /* 0x008fc400078e0213 */
[----:B----4-:R-:W-:Y:S02]  /*d170*/  IMAD R14, R16, 0x100, R15 ;  /* 0x00000100100e7824 */ /* 0x010fe400078e020f */
[----:B------:R-:W-:Y:S02]  /*d180*/  IMAD R15, R18, 0x100, R17 ;  /* 0x00000100120f7824 */ /* 0x000fe400078e0211 */
[----:B------:R-:W3:Y:S04]  /*d190*/  LDL.LU.64 R16, [R1+0x50] ;  /* 0x0000500001107983 */ /* 0x000ee80000300a00 */
[----:B------:R-:W3:Y:S01]  /*d1a0*/  LDL.LU.64 R18, [R1+0x58] ;  /* 0x0000580001127983 */ /* 0x000ee20000300a00 */
[----:B------:R-:W-:Y:S02]  /*d1b0*/  F2FP.F16.E4M3.UNPACK_B R20, R20 ;  /* 0x00000014ff14723e */ /* 0x000fe400020006ff */
[----:B------:R-:W-:-:S07]  /*d1c0*/  F2FP.F16.E4M3.UNPACK_B R23, R23 ;  /* 0x00000017ff17723e */ /* 0x000fce00020006ff */
[----:B------:R-:W-:Y:S07]  /*d1d0*/  HMMA.16816.F32 R24, R20, R12, R24 ;  /* 0x0000000c1418723c */ /* 0x000fee0000001818 */
[----:B------:R-:W-:-:S15]  /*d1e0*/  F2FP.F16.E4M3.UNPACK_B R13, R15 ;  /* 0x0000000fff0d723e */ /* 0x000fde00020006ff */
[----:B------:R-:W-:-:S01]  /*d1f0*/  NOP ;  /* 0x0000000000007918 */ /* 0x000fc20000000000 */
[----:B------:R0:W-:Y:S01]  /*d200*/  STL [R1+0x92c], R24 ;  /* 0x00092c1801007387 */ /* 0x0001e20000100800 */
[----:B--2---:R-:W-:-:S05]  /*d210*/  IMAD R0, R0, 0x100, R6 ;  /* 0x0000010000007824 */ /* 0x004fca00078e0206 */
[----:B------:R-:W-:Y:S04]  /*d220*/  STL [R1+0x30], R0 ;  /* 0x0000300001007387 */ /* 0x000fe80000100800 */
[----:B0-----:R-:W2:Y:S01]  /*d230*/  LDL.LU R24, [R1+0x24] ;  /* 0x0000240001187983 */ /* 0x001ea20000300800 */
[----:B------:R-:W-:-:S03]  /*d240*/  IMAD R29, R7, 0x100, R29 ;  /* 0x00000100071d7824 */ /* 0x000fc600078e021d */
[----:B------:R0:W-:Y:S02]  /*d250*/  STL [R1+0x928], R25 ;  /* 0x0009281901007387 */ /* 0x0001e40000100800 */
[----:B------:R-:W-:Y:S02]  /*d260*/  F2FP.F16.E4M3.UNPACK_B R15, R29 ;  /* 0x0000001dff0f723e */ /* 0x000fe400020006ff */
[----:B0-----:R-:W4:Y:S04]  /*d270*/  LDL.LU R25, [R1+0x20] ;  /* 0x0000200001197983 */ /* 0x001f280000300800 */
[----:B------:R0:W-:Y:S04]  /*d280*/  STL [R1+0x924], R26 ;  /* 0x0009241a01007387 */ /* 0x0001e80000100800 */
[----:B0-----:R-:W2:Y:S04]  /*d290*/  LDL.LU R26, [R1+0xd0] ;  /* 0x0000d000011a7983 */ /* 0x001ea80000300800 */
[----:B------:R0:W-:Y:S04]  /*d2a0*/  STL [R1+0x920], R27 ;  /* 0x0009201b01007387 */ /* 0x0001e80000100800 */
[----:B0-----:R-:W2:Y:S01]  /*d2b0*/  LDL.LU R27, [R1+0xd4] ;  /* 0x0000d400011b7983 */ /* 0x001ea20000300800 */
[----:B---3--:R-:W-:Y:S03]  /*d2c0*/  HMMA.16816.F32 R20, R20, R2, R16 ;  /* 0x000000021414723c */ /* 0x008fe60000001810 */
[----:B------:R-:W3:Y:S04]  /*d2d0*/  LDL.LU.64 R18, [R1+0x938] ;  /* 0x0009380001127983 */ /* 0x000ee80000300a00 */
[----:B------:R-:W3:-:S15]  /*d2e0*/  LDL.LU.64 R16, [R1+0x930] ;  /* 0x0009300001107983 */ /* 0x000ede0000300a00 */
[----:B------:R-:W-:-:S01]  /*d2f0*/  NOP ;  /* 0x0000000000007918 */ /* 0x000fc20000000000 */
[----:B------:R0:W-:Y:S01]  /*d300*/  STL [R1+0x10], R20 ;  /* 0x0000101401007387 */ /* 0x0001e20000100800 */
[----:B------:R-:W-:Y:S02]  /*d310*/  IMAD.MOV.U32 R7, RZ, RZ, R22 ;  /* 0x000000ffff077224 */ /* 0x000fe400078e0016 */
[----:B------:R-:W-:Y:S01]  /*d320*/  IMAD.MOV.U32 R29, RZ, RZ, R23 ;  /* 0x000000ffff1d7224 */ /* 0x000fe200078e0017 */
[----:B------:R-:W4:Y:S04]  /*d330*/  LDL.LU R22, [R1+0xc4] ;  /* 0x0000c40001167983 */ /* 0x000f280000300800 */
[----:B------:R-:W4:Y:S04]  /*d340*/  LDL.LU R23, [R1+0xc0] ;  /* 0x0000c00001177983 */ /* 0x000f280000300800 */
[----:B------:R-:W2:Y:S04]  /*d350*/  LDL.LU R2, [R1+0xcc] ;  /* 0x0000cc0001027983 */ /* 0x000ea80000300800 */
[----:B------:R-:W2:Y:S01]  /*d360*/  LDL.LU R3, [R1+0xc8] ;  /* 0x0000c80001037983 */ /* 0x000ea20000300800 */
[----:B------:R-:W-:-:S02]  /*d370*/  F2FP.F16.E4M3.UNPACK_B R12, R14 ;  /* 0x0000000eff0c723e */ /* 0x000fc400020006ff */
[----:B------:R-:W-:Y:S02]  /*d380*/  F2FP.F16.E4M3.UNPACK_B R14, R28 ;  /* 0x0000001cff0e723e */ /* 0x000fe400020006ff */
[----:B------:R-:W-:Y:S02]  /*d390*/  F2FP.F16.E4M3.UNPACK_B R4, R4.H1 ;  /* 0x00000004ff04723e */ /* 0x000fe400030006ff */
[----:B------:R-:W-:Y:S01]  /*d3a0*/  F2FP.F16.E4M3.UNPACK_B R5, R5.H1 ;  /* 0x00000005ff05723e */ /* 0x000fe200030006ff */
[----:B------:R-:W-:Y:S01]  /*d3b0*/  IMAD.MOV.U32 R6, RZ, RZ, R21 ;  /* 0x000000ffff067224 */ /* 0x000fe200078e0015 */
[----:B0-----:R-:W2:Y:S04]  /*d3c0*/  LDL.LU R20, [R1+0x30] ;  /* 0x0000300001147983 */ /* 0x001ea80000300800 */
[----:B------:R-:W2:Y:S04]  /*d3d0*/  LDL.LU R28, [R1+0xfc] ;  /* 0x0000fc00011c7983 */ /* 0x000ea80000300800 */
[----:B------:R-:W2:Y:S01]  /*d3e0*/  LDL.LU R0, [R1+0xf8] ;  /* 0x0000f80001007983 */ /* 0x000ea20000300800 */
[----:B---3--:R-:W-:Y:S01]  /*d3f0*/  HMMA.16816.F32 R16, R12, R4, R16 ;  /* 0x000000040c10723c */ /* 0x008fe20000001810 */
[----:B----4-:R-:W-:-:S02]  /*d400*/  IMAD R21, R23, 0x100, R22 ;  /* 0x0000010017157824 */ /* 0x010fc400078e0216 */
[----:B--2---:R-:W-:Y:S01]  /*d410*/  IMAD R22, R3, 0x100, R2 ;  /* 0x0000010003167824 */ /* 0x004fe200078e0202 */
[----:B------:R-:W-:Y:S02]  /*d420*/  F2FP.F16.E4M3.UNPACK_B R2, R25.H1 ;  /* 0x00000019ff02723e */ /* 0x000fe400030006ff */
[----:B------:R-:W-:-:S07]  /*d430*/  F2FP.F16.E4M3.UNPACK_B R3, R24.H1 ;  /* 0x00000018ff03723e */ /* 0x000fce00030006ff */
[----:B------:R-:W-:Y:S11]  /*d440*/  HMMA.16816.F32 R8, R12, R2, R8 ;  /* 0x000000020c08723c */ /* 0x000ff60000001808 */
[----:B------:R-:W-:-:S02]  /*d450*/  IMAD.MOV.U32 R24, RZ, RZ, R16 ;  /* 0x000000ffff187224 */ /* 0x000fc400078e0010 */
[----:B------:R-:W-:Y:S01]  /*d460*/  IMAD R23, R26, 0x100, R27 ;  /* 0x000001001a177824 */ /* 0x000fe200078e021b */
[----:B------:R-:W2:Y:S01]  /*d470*/  LDL.LU R16, [R1+0xdc] ;  /* 0x0000dc0001107983 */ /* 0x000ea20000300800 */
[----:B------:R-:W-:Y:S02]  /*d480*/  IMAD.MOV.U32 R25, RZ, RZ, R17 ;  /* 0x000000ffff197224 */ /* 0x000fe400078e0011 */
[----:B------:R-:W-:Y:S01]  /*d490*/  IMAD.MOV.U32 R26, RZ, RZ, R18 ;  /* 0x000000ffff1a7224 */ /* 0x000fe200078e0012 */
[----:B------:R-:W3:Y:S01]  /*d4a0*/  LDL.LU R17, [R1+0xe4] ;  /* 0x0000e40001117983 */ /* 0x000ee20000300800 */
[----:B------:R-:W-:-:S03]  /*d4b0*/  IMAD.MOV.U32 R27, RZ, RZ, R19 ;  /* 0x000000ffff1b7224 */ /* 0x000fc600078e0013 */
[----:B------:R-:W4:Y:S04]  /*d4c0*/  LDL.LU R18, [R1+0xf4] ;  /* 0x0000f40001127983 */ /* 0x000f280000300800 */
[----:B------:R-:W4:Y:S04]  /*d4d0*/  LDL.LU R19, [R1+0xf0] ;  /* 0x0000f00001137983 */ /* 0x000f280000300800 */
[----:B------:R-:W2:Y:S04]  /*d4e0*/  LDL.LU R14, [R1+0xe0] ;  /* 0x0000e000010e7983 */ /* 0x000ea80000300800 */
[----:B------:R-:W3:Y:S04]  /*d4f0*/  LDL.LU R15, [R1+0xec] ;  /* 0x0000ec00010f7983 */ /* 0x000ee80000300800 */
[----:B------:R-:W-:Y:S04]  /*d500*/  STL.64 [R1+0x8f8], R10 ;  /* 0x0008f80a01007387 */ /* 0x000fe80000100a00 */
[----:B------:R0:W-:Y:S02]  /*d510*/  STL.64 [R1+0x8f0], R8 ;  /* 0x0008f00801007387 */ /* 0x0001e40000100a00 */
[----:B0-----:R-:W-:-:S02]  /*d520*/  IMAD.MOV.U32 R8, RZ, RZ, R24 ;  /* 0x000000ffff087224 */ /* 0x001fc400078e0018 */
[----:B------:R-:W-:Y:S01]  /*d530*/  IMAD.MOV.U32 R9, RZ, RZ, R25 ;  /* 0x000000ffff097224 */ /* 0x000fe200078e0019 */
[----:B------:R-:W4:Y:S01]  /*d540*/  LDL.LU R24, [R1+0x92c] ;  /* 0x00092c0001187983 */ /* 0x000f220000300800 */
[----:B------:R-:W-:-:S03]  /*d550*/  IMAD.MOV.U32 R10, RZ, RZ, R26 ;  /* 0x000000ffff0a7224 */ /* 0x000fc600078e001a */
[----:B------:R-:W-:Y:S01]  /*d560*/  STL [R1+0x900], R8 ;  /* 0x0009000801007387 */ /* 0x000fe20000100800 */
[----:B------:R-:W-:-:S03]  /*d570*/  IMAD.MOV.U32 R11, RZ, RZ, R27 ;  /* 0x000000ffff0b7224 */ /* 0x000fc600078e001b */
[----:B------:R-:W4:Y:S04]  /*d580*/  LDL.LU R25, [R1+0x928] ;  /* 0x0009280001197983 */ /* 0x000f280000300800 */
[----:B------:R0:W-:Y:S04]  /*d590*/  STL [R1+0x904], R9 ;  /* 0x0009040901007387 */ /* 0x0001e80000100800 */
[----:B------:R-:W4:Y:S04]  /*d5a0*/  LDL.LU R26, [R1+0x924] ;  /* 0x00092400011a7983 */ /* 0x000f280000300800 */
[----:B------:R-:W4:Y:S04]  /*d5b0*/  LDL.LU R27, [R1+0x920] ;  /* 0x00092000011b7983 */ /* 0x000f280000300800 */
[----:B0-----:R-:W2:Y:S04]  /*d5c0*/  LDL.LU R9, [R1+0x104] ;  /* 0x0001040001097983 */ /* 0x001ea80000300800 */
[----:B------:R-:W2:Y:S04]  /*d5d0*/  LDL.LU R8, [R1+0x110] ;  /* 0x0001100001087983 */ /* 0x000ea80000300800 */
[----:B------:R-:W-:Y:S01]  /*d5e0*/  STL.64 [R1+0x910], R10 ;  /* 0x0009100a01007387 */ /* 0x000fe20000100a00 */
[----:B------:R-:W-:-:S02]  /*d5f0*/  F2FP.F16.E4M3.UNPACK_B R20, R20 ;  /* 0x00000014ff14723e */ /* 0x000fc400020006ff */
[----:B------:R-:W-:Y:S02]  /*d600*/  F2FP.F16.E4M3.UNPACK_B R21, R21 ;  /* 0x00000015ff15723e */ /* 0x000fe400020006ff */
[----:B------:R-:W-:Y:S02]  /*d610*/  F2FP.F16.E4M3.UNPACK_B R22, R22 ;  /* 0x00000016ff16723e */ /* 0x000fe400020006ff */
[----:B------:R-:W-:Y:S01]  /*d620*/  F2FP.F16.E4M3.UNPACK_B R23, R23 ;  /* 0x00000017ff17723e */ /* 0x000fe200020006ff */
[----:B--2---:R0:W-:Y:S04]  /*d630*/  STL.64 [R1+0x908], R8 ;  /* 0x0009080801007387 */ /* 0x0041e80000100a00 */
[----:B0-----:R-:W2:Y:S01]  /*d640*/  LDL.LU R8, [R1+0x10] ;  /* 0x0000100001087983 */ /* 0x001ea20000300800 */
[----:B------:R-:W-:-:S02]  /*d650*/  IMAD R16, R16, 0x100, R14 ;  /* 0x0000010010107824 */ /* 0x000fc400078e020e */
[----:B---3--:R-:W-:Y:S02]  /*d660*/  IMAD R17, R17, 0x100, R15 ;  /* 0x0000010011117824 */ /* 0x008fe400078e020f */
[----:B----4-:R-:W-:Y:S01]  /*d670*/  HMMA.16816.F32 R12, R20, R4, R24 ;  /* 0x00000004140c723c */ /* 0x010fe20000001818 */
[----:B------:R-:W-:Y:S02]  /*d680*/  IMAD.MOV.U32 R9, RZ, RZ, R6 ;  /* 0x000000ffff097224 */ /* 0x000fe400078e0006 */
[----:B------:R-:W3:Y:S01]  /*d690*/  LDL.LU R6, [R1+0x91c] ;  /* 0x00091c0001067983 */ /* 0x000ee20000300800 */
[----:B------:R-:W-:Y:S02]  /*d6a0*/  IMAD.MOV.U32 R10, RZ, RZ, R7 ;  /* 0x000000ffff0a7224 */ /* 0x000fe400078e0007 */
[----:B------:R-:W-:Y:S01]  /*d6b0*/  IMAD R18, R19, 0x100, R18 ;  /* 0x0000010013127824 */ /* 0x000fe200078e0212 */
[----:B------:R-:W4:Y:S01]  /*d6c0*/  LDL.LU R7, [R1+0x918] ;  /* 0x0009180001077983 */ /* 0x000f220000300800 */
[----:B------:R-:W-:-:S02]  /*d6d0*/  IMAD.MOV.U32 R11, RZ, RZ, R29 ;  /* 0x000000ffff0b7224 */ /* 0x000fc400078e001d */
[----:B------:R-:W-:Y:S01]  /*d6e0*/  IMAD R19, R0, 0x100, R28 ;  /* 0x0000010000137824 */ /* 0x000fe200078e021c */
[----:B------:R-:W4:Y:S04]  /*d6f0*/  LDL.LU R29, [R1+0x138] ;  /* 0x00013800011d7983 */ /* 0x000f280000300800 */
[----:B------:R-:W4:Y:S04]  /*d700*/  LDL.LU R28, [R1+0x158] ;  /* 0x00015800011c7983 */ /* 0x000f280000300800 */
[----:B------:R-:W3:Y:S04]  /*d710*/  LDL.LU R24, [R1+0x100] ;  /* 0x0001000001187983 */ /* 0x000ee80000300800 */
[----:B------:R-:W4:Y:S04]  /*d720*/  LDL.LU R25, [R1+0x10c] ;  /* 0x00010c0001197983 */ /* 0x000f280000300800 */
[----:B------:R-:W4:Y:S04]  /*d730*/  LDL.LU R26, [R1+0x114] ;  /* 0x00011400011a7983 */ /* 0x000f280000300800 */
[----:B------:R-:W4:Y:S04]  /*d740*/  LDL.LU R27, [R1+0x11c] ;  /* 0x00011c00011b7983 */ /* 0x000f280000300800 */
[----:B------:R0:W-:Y:S04]  /*d750*/  STL.64 [R1+0x8e8], R14 ;  /* 0x0008e80e01007387 */ /* 0x0001e80000100a00 */
[----:B0-----:R-:W4:Y:S04]  /*d760*/  LDL.LU R14, [R1+0x12c] ;  /* 0x00012c00010e7983 */ /* 0x001f280000300800 */
[----:B------:R-:W4:Y:S04]  /*d770*/  LDL.LU R15, [R1+0x128] ;  /* 0x00012800010f7983 */ /* 0x000f280000300800 */
[----:B------:R0:W-:Y:S04]  /*d780*/  STL.64 [R1+0x8e0], R12 ;  /* 0x0008e00c01007387 */ /* 0x0001e80000100a00 */
[----:B0-----:R-:W4:Y:S04]  /*d790*/  LDL R12, [R1+0x2c] ;  /* 0x00002c00010c7983 */ /* 0x001f280000100800 */
[----:B------:R-:W4:Y:S01]  /*d7a0*/  LDL.LU R13, [R1+0x120] ;  /* 0x00012000010d7983 */ /* 0x000f220000300800 */
[----:B--2---:R-:W-:Y:S03]  /*d7b0*/  HMMA.16816.F32 R20, R20, R2, R8 ;  /* 0x000000021414723c */ /* 0x004fe60000001808 */
[----:B------:R-:W2:Y:S04]  /*d7c0*/  LDL.LU.64 R10, [R1+0x910] ;  /* 0x00091000010a7983 */ /* 0x000ea80000300a00 */
[----:B------:R-:W3:Y:S04]  /*d7d0*/  LDL.LU.64 R8, [R1+0x908] ;  /* 0x0009080001087983 */ /* 0x000ee80000300a00 */
[----:B------:R-:W2:Y:S04]  /*d7e0*/  LDL.LU R2, [R1+0x118] ;  /* 0x0001180001027983 */ /* 0x000ea80000300800 */
[----:B------:R-:W2:Y:S04]  /*d7f0*/  LDL R3, [R1+0x28] ;  /* 0x0000280001037983 */ /* 0x000ea80000100800 */
[----:B------:R-:W2:Y:S04]  /*d800*/  LDL R0, [R1+0x77c] ;  /* 0x00077c0001007983 */ /* 0x000ea80000100800 */
[----:B------:R0:W-:Y:S04]  /*d810*/  STL.64 [R1+0x8d8], R22 ;  /* 0x0008d81601007387 */ /* 0x0001e80000100a00 */
[----:B0-----:R-:W2:Y:S04]  /*d820*/  LDL.LU R22, [R1+0x14c] ;  /* 0x00014c0001167983 */ /* 0x001ea80000300800 */
[----:B------:R-:W2:Y:S04]  /*d830*/  LDL.LU R23, [R1+0x148] ;  /* 0x0001480001177983 */ /* 0x000ea80000300800 */
[----:B------:R0:W-:Y:S04]  /*d840*/  STL.64 [R1+0x8d0], R20 ;  /* 0x0008d01401007387 */ /* 0x0001e80000100a00 */
[----:B0-----:R-:W2:Y:S04]  /*d850*/  LDL.LU R20, [R1+0x144] ;  /* 0x0001440001147983 */ /* 0x001ea80000300800 */
[----:B------:R-:W2:Y:S01]  /*d860*/  LDL.LU R21, [R1+0x140] ;  /* 0x0001400001157983 */ /* 0x000ea20000300800 */
[----:B---3--:R-:W-:-:S03]  /*d870*/  IMAD R24, R24, 0x100, R9 ;  /* 0x0000010018187824 */ /* 0x008fc600078e0209 */
[----:B------:R-:W2:Y:S01]  /*d880*/  LDL.LU R9, [R1+0x904] ;  /* 0x0009040001097983 */ /* 0x000ea20000300800 */
[----:B----4-:R-:W-:-:S03]  /*d890*/  IMAD R25, R25, 0x100, R8 ;  /* 0x0000010019197824 */ /* 0x010fc600078e0208 */
[----:B------:R-:W2:Y:S01]  /*d8a0*/  LDL.LU R8, [R1+0x900] ;  /* 0x0009000001087983 */ /* 0x000ea20000300800 */
[----:B------:R-:W-:Y:S02]  /*d8b0*/  F2FP.F16.E4M3.UNPACK_B R16, R16 ;  /* 0x00000010ff10723e */ /* 0x000fe400020006ff */
[----:B------:R-:W-:Y:S02]  /*d8c0*/  F2FP.F16.E4M3.UNPACK_B R17, R17 ;  /* 0x00000011ff11723e */ /* 0x000fe400020006ff */
[----:B------:R-:W-:Y:S02]  /*d8d0*/  F2FP.F16.E4M3.UNPACK_B R18, R18 ;  /* 0x00000012ff12723e */ /* 0x000fe400020006ff */
[----:B------:R-:W-:Y:S02]  /*d8e0*/  F2FP.F16.E4M3.UNPACK_B R19, R19 ;  /* 0x00000013ff13723e */ /* 0x000fe400020006ff */
[----:B------:R-:W-:Y:S02]  /*d8f0*/  F2FP.F16.E4M3.UNPACK_B R4, R6 ;  /* 0x00000006ff04723e */ /* 0x000fe400020006ff */
[----:B------:R-:W-:-:S07]  /*d900*/  F2FP.F16.E4M3.UNPACK_B R5, R7 ;  /* 0x00000007ff05723e */ /* 0x000fce00020006ff */
[----:B--2---:R-:W-:-:S15]  /*d910*/  HMMA.16816.F32 R8, R16, R4, R8 ;  /* 0x000000041008723c */ /* 0x004fde0000001808 */
[----:B------:R-:W-:-:S08]  /*d920*/  NOP ;  /* 0x0000000000007918 */ /* 0x000fd00000000000 */
[----:B------:R-:W-:Y:S04]  /*d930*/  STL.64 [R1], R8 ;  /* 0x0000000801007387 */ /* 0x000fe80000100a00 */
[----:B------:R0:W-:Y:S04]  /*d940*/  STL.64 [R1+0x8], R10 ;  /* 0x0000080a01007387 */ /* 0x0001e80000100a00 */
[----:B0-----:R-:W2:Y:S04]  /*d950*/  LDL.LU.64 R10, [R1+0x8f8] ;  /* 0x0008f800010a7983 */ /* 0x001ea80000300a00 */
[----:B------:R-:W2:Y:S01]  /*d960*/  LDL.LU.64 R8, [R1+0x8f0] ;  /* 0x0008f00001087983 */ /* 0x000ea20000300a00 */
[----:B------:R-:W-:Y:S01]  /*d970*/  IMAD R26, R26, 0x100, R2 ;  /* 0x000001001a1a7824 */ /* 0x000fe200078e0202 */
[----:B------:R-:W-:-:S02]  /*d980*/  F2FP.F16.E4M3.UNPACK_B R2, R3 ;  /* 0x00000003ff02723e */ /* 0x000fc400020006ff */
[----:B------:R-:W-:Y:S01]  /*d990*/  F2FP.F16.E4M3.UNPACK_B R3, R12 ;  /* 0x0000000cff03723e */ /* 0x000fe200020006ff */
[----:B------:R-:W-:-:S06]  /*d9a0*/  IMAD R27, R27, 0x100, R13 ;  /* 0x000001001b1b7824 */ /* 0x000fcc00078e020d */
[----:B--2---:R-:W-:Y:S01]  /*d9b0*/  HMMA.16816.F32 R8, R16, R2, R8 ;  /* 0x000000021008723c */ /* 0x004fe20000001808 */
[----:B------:R-:W2:Y:S04]  /*d9c0*/  LDL.LU R19, [R1+0x130] ;  /* 0x0001300001137983 */ /* 0x000ea80000300800 */
[----:B------:R-:W3:Y:S02]  /*d9d0*/  LDL.LU R16, [R1+0x13c] ;  /* 0x00013c0001107983 */ /* 0x000ee40000300800 */
[----:B------:R-:W-:Y:S02]  /*d9e0*/  IMAD R17, R15, 0x100, R14 ;  /* 0x000001000f117824 */ /* 0x000fe400078e020e */
[----:B------:R-:W0:Y:S04]  /*d9f0*/  LDSM.16.M88.4 R12, [R0+UR4] ;  /* 0x00000004000c783b */ /* 0x000e280008000200 */
[----:B------:R-:W4:Y:S10]  /*da00*/  LDL.LU R18, [R1+0x150] ;  /* 0x0001500001127983 */ /* 0x000f340000300800 */
[----:B------:R1:W-:Y:S04]  /*da10*/  STL [R1+0x8cc], R11 ;  /* 0x0008cc0b01007387 */ /* 0x0003e80000100800 */
[----:B-1----:R-:W2:Y:S04]  /*da20*/  LDL.LU R11, [R1+0x134] ;  /* 0x00013400010b7983 */ /* 0x002ea80000300800 */
[----:B0-----:R-:W-:Y:S04]  /*da30*/  STL.64 [R1+0x40], R12 ;  /* 0x0000400c01007387 */ /* 0x001fe80000100a00 */
[----:B------:R0:W-:Y:S04]  /*da40*/  STL.64 [R1+0x48], R14 ;  /* 0x0000480e01007387 */ /* 0x0001e80000100a00 */
[----:B0-----:R-:W4:Y:S04]  /*da50*/  LDL.LU.64 R14, [R1+0x8e8] ;  /* 0x0008e800010e7983 */ /* 0x001f280000300a00 */
[----:B------:R-:W4:Y:S01]  /*da60*/  LDL.LU.64 R12, [R1+0x8e0] ;  /* 0x0008e000010c7983 */ /* 0x000f220000300a00 */
[----:B------:R-:W-:-:S02]  /*da70*/  F2FP.F16.E4M3.UNPACK_B R24, R24 ;  /* 0x00000018ff18723e */ /* 0x000fc400020006ff */
[----:B------:R-:W-:Y:S02]  /*da80*/  F2FP.F16.E4M3.UNPACK_B R25, R25 ;  /* 0x00000019ff19723e */ /* 0x000fe400020006ff */
[----:B------:R-:W-:Y:S02]  /*da90*/  F2FP.F16.E4M3.UNPACK_B R26, R26 ;  /* 0x0000001aff1a723e */ /* 0x000fe400020006ff */
[----:B------:R-:W-:Y:S01]  /*daa0*/  F2FP.F16.E4M3.UNPACK_B R27, R27 ;  /* 0x0000001bff1b723e */ /* 0x000fe200020006ff */
[----:B---3--:R-:W-:Y:S02]  /*dab0*/  IMAD R29, R29, 0x100, R16 ;  /* 0x000001001d1d7824 */ /* 0x008fe400078e0210 */
[----:B------:R-:W-:Y:S02]  /*dac0*/  IMAD R16, R23, 0x100, R22 ;  /* 0x0000010017107824 */ /* 0x000fe400078e0216 */
[----:B--2---:R-:W-:Y:S02]  /*dad0*/  IMAD R19, R19, 0x100, R11 ;  /* 0x0000010013137824 */ /* 0x004fe400078e020b */
[----:B------:R-:W-:-:S02]  /*dae0*/  IMAD R11, R21, 0x100, R20 ;  /* 0x00000100150b7824 */ /* 0x000fc400078e0214 */
[----:B------:R-:W0:Y:S01]  /*daf0*/  LDSM.16.M88.4 R20, [R0+UR4+0x400] ;  /* 0x000400040014783b */ /* 0x000e220008000200 */
[----:B----4-:R-:W-:Y:S03]  /*db00*/  HMMA.16816.F32 R12, R24, R4, R12 ;  /* 0x00000004180c723c */ /* 0x010fe6000000180c */
[----:B------:R-:W2:Y:S04]  /*db10*/  LDL.LU R4, [R1+0x164] ;  /* 0x0001640001047983 */ /* 0x000ea80000300800 */
[----:B------:R-:W2:Y:S01]  /*db20*/  LDL.LU R5, [R1+0x160] ;  /* 0x0001600001057983 */ /* 0x000ea20000300800 */
[----:B0-----:R-:W-:-:S15]  /*db30*/  IMAD.MOV.U32 R0, RZ, RZ, R21 ;  /* 0x000000ffff007224 */ /* 0x001fde00078e0015 */
[----:B------:R0:W-:Y:S04]  /*db40*/  STL [R1+0x8c8], R15 ;  /* 0x0008c80f01007387 */ /* 0x0001e80000100800 */
[----:B0-----:R-:W3:Y:S04]  /*db50*/  LDL.LU R15, [R1+0x15c] ;  /* 0x00015c00010f7983 */ /* 0x001ee80000300800 */
[----:B------:R-:W-:Y:S04]  /*db60*/  STL [R1+0x30], R20 ;  /* 0x0000301401007387 */ /* 0x000fe80000100800 */
[----:B------:R0:W-:Y:S04]  /*db70*/  STL.64 [R1+0x38], R22 ;  /* 0x0000381601007387 */ /* 0x0001e80000100a00 */
[----:B0-----:R-:W4:Y:S04]  /*db80*/  LDL.LU.64 R22, [R1+0x8d8] ;  /* 0x0008d80001167983 */ /* 0x001f280000300a00 */
[----:B------:R-:W4:Y:S04]  /*db90*/  LDL.LU.64 R20, [R1+0x8d0] ;  /* 0x0008d00001147983 */ /* 0x000f280000300a00 */
[----:B------:R0:W-:Y:S04]  /*dba0*/  STL [R1+0x8b0], R0 ;  /* 0x0008b00001007387 */ /* 0x0001e80000100800 */
[----:B0-----:R-:W2:Y:S01]  /*dbb0*/  LDL.LU R0, [R1+0x154] ;  /* 0x0001540001007983 */ /* 0x001ea20000300800 */
[----:B----4-:R-:W-:Y:S01]  /*dbc0*/  HMMA.16816.F32 R20, R24, R2, R20 ;  /* 0x000000021814723c */ /* 0x010fe20000001814 */
[----:B--2---:R-:W-:-:S02]  /*dbd0*/  IMAD R18, R18, 0x100, R0 ;  /* 0x0000010012127824 */ /* 0x004fc400078e0200 */
[----:B------:R-:W2:Y:S04]  /*dbe0*/  LDL.LU R0, [R1+0x188] ;  /* 0x0001880001007983 */ /* 0x000ea80000300800 */
[----:B------:R-:W4:Y:S04]  /*dbf0*/  LDL.LU R2, [R1+0x28] ;  /* 0x0000280001027983 */ /* 0x000f280000300800 */
[----:B------:R-:W2:-:S12]  /*dc00*/  LDL.LU R3, [R1+0x2c] ;  /* 0x00002c0001037983 */ /* 0x000e980000300800 */
[----:B------:R0:W-:Y:S04]  /*dc10*/  STL [R1+0x8c4], R20 ;  /* 0x0008c41401007387 */ /* 0x0001e80000100800 */
[----:B------:R1:W-:Y:S04]  /*dc20*/  STL [R1+0x8c0], R21 ;  /* 0x0008c01501007387 */ /* 0x0003e80000100800 */
[----:B------:R3:W-:Y:S01]  /*dc30*/  STL [R1+0x8bc], R22 ;  /* 0x0008bc1601007387 */ /* 0x0007e20000100800 */
[----:B------:R-:W-:-:S03]  /*dc40*/  F2FP.F16.E4M3.UNPACK_B R25, R7.H1 ;  /* 0x00000007ff19723e */ /* 0x000fc600030006ff */
[----:B------:R3:W-:Y:S01]  /*dc50*/  STL [R1+0x8b8], R23 ;  /* 0x0008b81701007387 */ /* 0x0007e20000100800 */
[----:B------:R-:W-:-:S03]  /*dc60*/  F2FP.F16.E4M3.UNPACK_B R7, R11 ;  /* 0x0000000bff07723e */ /* 0x000fc600020006ff */
[----:B0-----:R-:W2:Y:S04]  /*dc70*/  LDL.LU R20, [R1] ;  /* 0x0000000001147983 */ /* 0x001ea80000300800 */
[----:B-1----:R-:W2:Y:S04]  /*dc80*/  LDL.LU R21, [R1+0x4] ;  /* 0x0000040001157983 */ /* 0x002ea80000300800 */
[----:B---3--:R-:W3:Y:S04]  /*dc90*/  LDL.LU R22, [R1+0x8] ;  /* 0x0000080001167983 */ /* 0x008ee80000300800 */
[----:B------:R-:W3:Y:S04]  /*dca0*/  LDL.LU R23, [R1+0xc] ;  /* 0x00000c0001177983 */ /* 0x000ee80000300800 */
[----:B------:R-:W3:Y:S01]  /*dcb0*/  LDL.LU R11, [R1+0x8cc] ;  /* 0x0008cc00010b7983 */ /* 0x000ee20000300800 */
[----:B------:R-:W-:-:S02]  /*dcc0*/  IMAD R28, R28, 0x100, R15 ;  /* 0x000001001c1c7824 */ /* 0x000fc400078e020f */
[----:B------:R-:W-:Y:S01]  /*dcd0*/  IMAD R15, R5, 0x100, R4 ;  /* 0x00000100050f7824 */ /* 0x000fe200078e0204 */
[----:B------:R-:W-:-:S04]  /*dce0*/  F2FP.F16.E4M3.UNPACK_B R5, R19 ;  /* 0x00000013ff05723e */ /* 0x000fc800020006ff */
[----:B------:R-:W-:Y:S02]  /*dcf0*/  F2FP.F16.E4M3.UNPACK_B R19, R15 ;  /* 0x0000000fff13723e */ /* 0x000fe400020006ff */
[----:B------:R-:W3:Y:S01]  /*dd00*/  LDL.LU R15, [R1+0x8c8] ;  /* 0x0008c800010f7983 */ /* 0x000ee20000300800 */
[----:B------:R-:W-:Y:S02]  /*dd10*/  F2FP.F16.E4M3.UNPACK_B R24, R6.H1 ;  /* 0x00000006ff18723e */ /* 0x000fe400030006ff */
[----:B------:R-:W-:Y:S02]  /*dd20*/  F2FP.F16.E4M3.UNPACK_B R4, R17 ;  /* 0x00000011ff04723e */ /* 0x000fe400020006ff */
[----:B------:R-:W-:Y:S02]  /*dd30*/  F2FP.F16.E4M3.UNPACK_B R6, R29 ;  /* 0x0000001dff06723e */ /* 0x000fe400020006ff */
[----:B------:R-:W-:Y:S02]  /*dd40*/  F2FP.F16.E4M3.UNPACK_B R17, R18 ;  /* 0x00000012ff11723e */ /* 0x000fe400020006ff */
[----:B------:R-:W-:-:S02]  /*dd50*/  F2FP.F16.E4M3.UNPACK_B R16, R16 ;  /* 0x00000010ff10723e */ /* 0x000fc400020006ff */
[----:B------:R-:W-:Y:S02]  /*dd60*/  F2FP.F16.E4M3.UNPACK_B R18, R28 ;  /* 0x0000001cff12723e */ /* 0x000fe400020006ff */
[----:B----4-:R-:W-:Y:S02]  /*dd70*/  F2FP.F16.E4M3.UNPACK_B R2, R2.H1 ;  /* 0x00000002ff02723e */ /* 0x010fe400030006ff */
[----:B--2---:R-:W-:Y:S01]  /*dd80*/  F2FP.F16.E4M3.UNPACK_B R3, R3.H1 ;  /* 0x00000003ff03723e */ /* 0x004fe200030006ff */
[C---:B---3--:R-:W-:Y:S06]  /*dd90*/  HMMA.16816.F32 R20, R4.reuse, R24, R20 ;  /* 0x000000180414723c */ /* 0x048fec0000001814 */
[----:B------:R-:W-:Y:S01]  /*dda0*/  HMMA.16816.F32 R4, R4, R2, R8 ;  /* 0x000000020404723c */ /* 0x000fe20000001808 */
[----:B------:R-:W2:Y:S04]  /*ddb0*/  LDL.LU R8, [R1+0x168] ;  /* 0x0001680001087983 */ /* 0x000ea80000300800 */
[----:B------:R-:W3:Y:S04]  /*ddc0*/  LDL.LU R9, [R1+0x170] ;  /* 0x0001700001097983 */ /* 0x000ee80000300800 */
[----:B------:R-:W4:Y:S04]  /*ddd0*/  LDL.LU R10, [R1+0x178] ;  /* 0x00017800010a7983 */ /* 0x000f280000300800 */
[----:B------:R-:W2:Y:S05]  /*dde0*/  LDL.LU R11, [R1+0x180] ;  /* 0x00018000010b7983 */ /* 0x000eaa0000300800 */
[----:B------:R-:W-:-:S02]  /*ddf0*/  IMAD.MOV.U32 R29, RZ, RZ, R20 ;  /* 0x000000ffff1d7224 */ /* 0x000fc400078e0014 */
[----:B------:R-:W-:Y:S02]  /*de00*/  IMAD.MOV.U32 R28, RZ, RZ, R21 ;  /* 0x000000ffff1c7224 */ /* 0x000fe400078e0015 */
[----:B------:R-:W-:Y:S02]  /*de10*/  IMAD.MOV.U32 R27, RZ, RZ, R22 ;  /* 0x000000ffff1b7224 */ /* 0x000fe400078e0016 */
[----:B------:R-:W-:Y:S02]  /*de20*/  IMAD.MOV.U32 R26, RZ, RZ, R23 ;  /* 0x000000ffff1a7224 */ /* 0x000fe400078e0017 */
[----:B------:R-:W-:Y:S02]  /*de30*/  IMAD.MOV.U32 R20, RZ, RZ, R4 ;  /* 0x000000ffff147224 */ /* 0x000fe400078e0004 */
[----:B------:R-:W-:Y:S02]  /*de40*/  IMAD.MOV.U32 R21, RZ, RZ, R5 ;  /* 0x000000ffff157224 */ /* 0x000fe400078e0005 */
[----:B------:R-:W-:-:S02]  /*de50*/  IMAD.MOV.U32 R22, RZ, RZ, R6 ;  /* 0x000000ffff167224 */ /* 0x000fc400078e0006 */
[----:B------:R-:W-:Y:S02]  /*de60*/  IMAD.MOV.U32 R23, RZ, RZ, R7 ;  /* 0x000000ffff177224 */ /* 0x000fe400078e0007 */
[----:B------:R-:W-:Y:S01]  /*de70*/  HMMA.16816.F32 R4, R16, R24, R12 ;  /* 0x000000181004723c */ /* 0x000fe2000000180c */
[----:B------:R-:W2:Y:S04]  /*de80*/  LDL.LU R25, [R1+0x16c] ;  /* 0x00016c0001197983 */ /* 0x000ea80000300800 */
[----:B------:R-:W3:Y:S04]  /*de90*/  LDL.LU R12, [R1+0x174] ;  /* 0x00017400010c7983 */ /* 0x000ee80000300800 */
[----:B------:R-:W4:Y:S04]  /*dea0*/  LDL.LU R13, [R1+0x17c] ;  /* 0x00017c00010d7983 */ /* 0x000f280000300800 */
[----:B------:R-:W2:Y:S04]  /*deb0*/  LDL.LU R14, [R1+0x184] ;  /* 0x00018400010e7983 */ /* 0x000ea80000300800 */
[----:B------:R-:W2:Y:S06]  /*dec0*/  LDL.LU R15, [R1+0x18c] ;  /* 0x00018c00010f7983 */ /* 0x000eac0000300800 */
[----:B------:R-:W-:Y:S04]  /*ded0*/  STL [R1+0x88c], R5 ;  /* 0x00088c0501007387 */ /* 0x000fe80000100800 */
[----:B------:R-:W-:Y:S04]  /*dee0*/  STL [R1+0x888], R6 ;  /* 0x0008880601007387 */ /* 0x000fe80000100800 */
[----:B------:R-:W-:Y:S01]  /*def0*/  STL [R1+0x884], R7 ;  /* 0x0008840701007387 */ /* 0x000fe20000100800 */
[----:B---3--:R-:W-:-:S02]  /*df00*/  IMAD R9, R9, 0x100, R12 ;  /* 0x0000010009097824 */ /* 0x008fc400078e020c */
[----:B----4-:R-:W-:Y:S02]  /*df10*/  IMAD R10, R10, 0x100, R13 ;  /* 0x000001000a0a7824 */ /* 0x010fe400078e020d */
[----:B--2---:R-:W-:Y:S02]  /*df20*/  IMAD R12, R0, 0x100, R15 ;  /* 0x00000100000c7824 */ /* 0x004fe400078e020f */
[----:B------:R-:W-:-:S03]  /*df30*/  IMAD R11, R11, 0x100, R14 ;  /* 0x000001000b0b7824 */ /* 0x000fc600078e020e */
[----:B------:R0:W-:Y:S01]  /*df40*/  STL [R1+0x8b4], R12 ;  /* 0x0008b40c01007387 */ /* 0x0001e20000100800 */
[----:B------:R-:W-:-:S03]  /*df50*/  IMAD R8, R8, 0x100, R25 ;  /* 0x0000010008087824 */ /* 0x000fc600078e0219 */
[----:B0-----:R-:W2:Y:S04]  /*df60*/  LDL.LU R12, [R1+0x194] ;  /* 0x00019400010c7983 */ /* 0x001ea80000300800 */
[----:B------:R-:W2:Y:S04]  /*df70*/  LDL.LU R13, [R1+0x190] ;  /* 0x00019000010d7983 */ /* 0x000ea80000300800 */
[----:B------:R-:W3:Y:S04]  /*df80*/  LDL.LU R0, [R1+0x19c] ;  /* 0x00019c0001007983 */ /* 0x000ee80000300800 */
[----:B------:R-:W3:Y:S04]  /*df90*/  LDL.LU R14, [R1+0x198] ;  /* 0x00019800010e7983 */ /* 0x000ee80000300800 */
[----:B------:R-:W4:Y:S04]  /*dfa0*/  LDL.LU R15, [R1+0x1a0] ;  /* 0x0001a000010f7983 */ /* 0x000f280000300800 */
[----:B------:R-:W2:Y:S04]  /*dfb0*/  LDL.LU R5, [R1+0x1ac] ;  /* 0x0001ac0001057983 */ /* 0x000ea80000300800 */
[----:B------:R-:W3:Y:S04]  /*dfc0*/  LDL.LU R6, [R1+0x1b4] ;  /* 0x0001b40001067983 */ /* 0x000ee80000300800 */
[----:B------:R-:W4:Y:S04]  /*dfd0*/  LDL.LU R25, [R1+0x1b0] ;  /* 0x0001b00001197983 */ /* 0x000f280000300800 */
[----:B------:R-:W3:Y:S04]  /*dfe0*/  LDL.LU R7, [R1+0x1bc] ;  /* 0x0001bc0001077983 */ /* 0x000ee80000300800 */
[----:B---3--:R0:W-:Y:S04]  /*dff0*/  STL.64 [R1+0x898], R6 ;  /* 0x0008980601007387 */ /* 0x0081e80000100a00 */
[----:B--2---:R1:W-:Y:S01]  /*e000*/  STL.64 [R1+0x890], R4 ;  /* 0x0008900401007387 */ /* 0x0043e20000100a00 */
[----:B0-----:R-:W-:-:S02]  /*e010*/  IMAD.MOV.U32 R6, RZ, RZ, R22 ;  /* 0x000000ffff067224 */ /* 0x001fc400078e0016 */
[----:B------:R-:W-:Y:S02]  /*e020*/  IMAD.MOV.U32 R7, RZ, RZ, R23 ;  /* 0x000000ffff077224 */ /* 0x000fe400078e0017 */
[----:B-1----:R-:W-:Y:S02]  /*e030*/  IMAD.MOV.U32 R4, RZ, RZ, R20 ;  /* 0x000000ffff047224 */ /* 0x002fe400078e0014 */
[----:B------:R-:W2:Y:S01]  /*e040*/  LDL.LU R20, [R1+0x8c4] ;  /* 0x0008c40001147983 */ /* 0x000ea20000300800 */
[----:B------:R-:W-:-:S03]  /*e050*/  IMAD.MOV.U32 R5, RZ, RZ, R21 ;  /* 0x000000ffff057224 */ /* 0x000fc600078e0015 */
[----:B------:R-:W2:Y:S04]  /*e060*/  LDL.LU R21, [R1+0x8c0] ;  /* 0x0008c00001157983 */ /* 0x000ea80000300800 */
[----:B------:R-:W2:Y:S04]  /*e070*/  LDL.LU R22, [R1+0x8bc] ;  /* 0x0008bc0001167983 */ /* 0x000ea80000300800 */
[----:B------:R-:W2:Y:S04]  /*e080*/  LDL.LU R23, [R1+0x8b8] ;  /* 0x0008b80001177983 */ /* 0x000ea80000300800 */
[----:B------:R-:W-:Y:S04]  /*e090*/  STL.64 [R1+0x8a8], R6 ;  /* 0x0008a80601007387 */ /* 0x000fe80000100a00 */
[----:B------:R0:W-:Y:S02]  /*e0a0*/  STL.64 [R1+0x8a0], R4 ;  /* 0x0008a00401007387 */ /* 0x0001e40000100a00 */
[----:B0-----:R-:W-:-:S02]  /*e0b0*/  IMAD.MOV.U32 R5, RZ, RZ, R28 ;  /* 0x000000ffff057224 */ /* 0x001fc400078e001c */
[----:B------:R-:W3:Y:S04]  /*e0c0*/  LDL.LU R28, [R1+0x1b8] ;  /* 0x0001b800011c7983 */ /* 0x000ee80000300800 */
[----:B------:R-:W4:Y:S01]  /*e0d0*/  LDL.LU R24, [R1+0x1c8] ;  /* 0x0001c80001187983 */ /* 0x000f220000300800 */
[----:B------:R-:W-:-:S03]  /*e0e0*/  IMAD.MOV.U32 R7, RZ, RZ, R26 ;  /* 0x000000ffff077224 */ /* 0x000fc600078e001a */
[----:B----4-:R0:W-:Y:S04]  /*e0f0*/  STL [R1+0x880], R24 ;  /* 0x0008801801007387 */ /* 0x0101e80000100800 */
[----:B0-----:R-:W4:Y:S04]  /*e100*/  LDL.LU R24, [R1+0x1c4] ;  /* 0x0001c40001187983 */ /* 0x001f280000300800 */
[----:B------:R-:W2:Y:S01]  /*e110*/  LDL.LU R26, [R1+0x1d0] ;  /* 0x0001d000011a7983 */ /* 0x000ea20000300800 */
[----:B------:R-:W-:-:S03]  /*e120*/  IMAD.MOV.U32 R6, RZ, RZ, R27 ;  /* 0x000000ffff067224 */ /* 0x000fc600078e001b */
[----:B--2---:R0:W-:Y:S04]  /*e130*/  STL [R1+0x87c], R26 ;  /* 0x00087c1a01007387 */ /* 0x0041e80000100800 */
[----:B0-----:R-:W2:Y:S04]  /*e140*/  LDL.LU R26, [R1+0x1cc] ;  /* 0x0001cc00011a7983 */ /* 0x001ea80000300800 */
[----:B------:R-:W3:Y:S01]  /*e150*/  LDL.LU R27, [R1+0x1d8] ;  /* 0x0001d800011b7983 */ /* 0x000ee20000300800 */
[----:B------:R-:W-:Y:S01]  /*e160*/  IMAD.MOV.U32 R4, RZ, RZ, R29 ;  /* 0x000000ffff047224 */ /* 0x000fe200078e001d */
[----:B------:R-:W-:Y:S02]  /*e170*/  HMMA.16816.F32 R16, R16, R2, R20 ;  /* 0x000000021010723c */ /* 0x000fe40000001814 */
[----:B---3--:R0:W-:Y:S04]  /*e180*/  STL [R1+0x878], R27 ;  /* 0x0008781b01007387 */ /* 0x0081e80000100800 */
[----:B0-----:R-:W3:Y:S04]  /*e190*/  LDL.LU R27, [R1+0x1d4] ;  /* 0x0001d400011b7983 */ /* 0x001ee80000300800 */
[----:B------:R-:W3:Y:S04]  /*e1a0*/  LDL.LU R29, [R1+0x1e0] ;  /* 0x0001e000011d7983 */ /* 0x000ee80000300800 */
[----:B------:R-:W4:Y:S04]  /*e1b0*/  LDL R20, [R1+0x40] ;  /* 0x0000400001147983 */ /* 0x000f280000100800 */
[----:B------:R-:W2:Y:S01]  /*e1c0*/  LDL R21, [R1+0x44] ;  /* 0x0000440001157983 */ /* 0x000ea20000100800 */
[----:B------:R-:W-:-:S02]  /*e1d0*/  F2FP.F16.E4M3.UNPACK_B R8, R8 ;  /* 0x00000008ff08723e */ /* 0x000fc400020006ff */
[----:B------:R-:W-:Y:S01]  /*e1e0*/  F2FP.F16.E4M3.UNPACK_B R9, R9 ;  /* 0x00000009ff09723e */ /* 0x000fe200020006ff */
[----:B------:R-:W3:Y:S01]  /*e1f0*/  LDL.LU R2, [R1+0x1a4] ;  /* 0x0001a40001027983 */ /* 0x000ee20000300800 */
[----:B------:R-:W-:Y:S02]  /*e200*/  F2FP.F16.E4M3.UNPACK_B R10, R10 ;  /* 0x0000000aff0a723e */ /* 0x000fe400020006ff */
[----:B------:R-:W-:Y:S01]  /*e210*/  F2FP.F16.E4M3.UNPACK_B R11, R11 ;  /* 0x0000000bff0b723e */ /* 0x000fe200020006ff */
[----:B------:R-:W3:Y:S01]  /*e220*/  LDL R3, [R1+0x30] ;  /* 0x0000300001037983 */ /* 0x000ee20000100800 */
[----:B------:R-:W-:-:S03]  /*e230*/  IMAD R13, R13, 0x100, R12 ;  /* 0x000001000d0d7824 */ /* 0x000fc600078e020c */
[----:B------:R-:W3:Y:S01]  /*e240*/  LDL.LU R22, [R1+0x1a8] ;  /* 0x0001a80001167983 */ /* 0x000ee20000300800 */
[----:B------:R-:W-:-:S03]  /*e250*/  IMAD R14, R14, 0x100, R0 ;  /* 0x000001000e0e7824 */ /* 0x000fc600078e0200 */
[----:B------:R-:W3:Y:S04]  /*e260*/  LDL.LU R23, [R1+0x1c0] ;  /* 0x0001c00001177983 */ /* 0x000ee80000300800 */
[----:B------:R-:W3:Y:S04]  /*e270*/  LDL.LU R12, [R1+0x8b4] ;  /* 0x0008b400010c7983 */ /* 0x000ee80000300800 */
[----:B------:R-:W3:Y:S01]  /*e280*/  LDL.LU R0, [R1+0x8b0] ;  /* 0x0008b00001007983 */ /* 0x000ee20000300800 */
[----:B----4-:R-:W-:Y:S02]  /*e290*/  F2FP.F16.E4M3.UNPACK_B R20, R20 ;  /* 0x00000014ff14723e */ /* 0x010fe400020006ff */
[----:B--2---:R-:W-:-:S07]  /*e2a0*/  F2FP.F16.E4M3.UNPACK_B R21, R21 ;  /* 0x00000015ff15723e */ /* 0x004fce00020006ff */
[----:B------:R-:W-:-:S15]  /*e2b0*/  HMMA.16816.F32 R4, R8, R20, R4 ;  /* 0x000000140804723c */ /* 0x000fde0000001804 */
[----:B------:R-:W-:-:S08]  /*e2c0*/  NOP ;  /* 0x0000000000007918 */ /* 0x000fd00000000000 */
[----:B------:R-:W-:Y:S04]  /*e2d0*/  STL.64 [R1+0x10], R4 ;  /* 0x0000100401007387 */ /* 0x000fe80000100a00 */
[----:B------:R0:W-:Y:S04]  /*e2e0*/  STL.64 [R1+0x18], R6 ;  /* 0x0000180601007387 */ /* 0x0001e80000100a00 */
[----:B0-----:R-:W2:Y:S04]  /*e2f0*/  LDL.LU.64 R6, [R1+0x8a8] ;  /* 0x0008a80001067983 */ /* 0x001ea80000300a00 */
[----:B------:R-:W2:Y:S01]  /*e300*/  LDL.LU.64 R4, [R1+0x8a0] ;  /* 0x0008a00001047983 */ /* 0x000ea20000300a00 */
[----:B---3--:R-:W-:Y:S01]  /*e310*/  IMAD R15, R15, 0x100, R2 ;  /* 0x000001000f0f7824 */ /* 0x008fe200078e0202 */
[----:B------:R-:W-:-:S02]  /*e320*/  F2FP.F16.E4M3.UNPACK_B R2, R3 ;  /* 0x00000003ff02723e */ /* 0x000fc400020006ff */
[----:B------:R-:W-:-:S07]  /*e330*/  F2FP.F16.E4M3.UNPACK_B R3, R0 ;  /* 0x00000000ff03723e */ /* 0x000fce00020006ff */
[----:B--2---:R-:W-:Y:S01]  /*e340*/  HMMA.16816.F32 R8, R8, R2, R4 ;  /* 0x000000020808723c */ /* 0x004fe20000001804 */
[----:B------:R-:W2:Y:S04]  /*e350*/  LDL.LU.64 R6, [R1+0x898] ;  /* 0x0008980001067983 */ /* 0x000ea80000300a00 */
[----:B------:R-:W3:-:S15]  /*e360*/  LDL.LU.64 R4, [R1+0x890] ;  /* 0x0008900001047983 */ /* 0x000ede0000300a00 */
[----:B------:R-:W-:-:S03]  /*e370*/  NOP ;  /* 0x0000000000007918 */ /* 0x000fc60000000000 */
[----:B------:R-:W-:Y:S04]  /*e380*/  STL.64 [R1+0x870], R10 ;  /* 0x0008700a01007387 */ /* 0x000fe80000100a00 */
[----:B------:R0:W-:Y:S04]  /*e390*/  STL.64 [R1+0x868], R8 ;  /* 0x0008680801007387 */ /* 0x0001e80000100a00 */
[----:B0-----:R-:W4:Y:S04]  /*e3a0*/  LDL.LU R8, [R1+0x10] ;  /* 0x0000100001087983 */ /* 0x001f280000300800 */
[----:B------:R-:W4:Y:S04]  /*e3b0*/  LDL.LU R9, [R1+0x14] ;  /* 0x0000140001097983 */ /* 0x000f280000300800 */
[----:B------:R-:W4:Y:S04]  /*e3c0*/  LDL.LU R10, [R1+0x18] ;  /* 0x00001800010a7983 */ /* 0x000f280000300800 */
[----:B------:R-:W4:Y:S01]  /*e3d0*/  LDL.LU R11, [R1+0x1c] ;  /* 0x00001c00010b7983 */ /* 0x000f220000300800 */
[----:B--2---:R-:W-:-:S02]  /*e3e0*/  IMAD R25, R25, 0x100, R6 ;  /* 0x0000010019197824 */ /* 0x004fc400078e0206 */
[----:B------:R-:W-:Y:S02]  /*e3f0*/  IMAD R28, R28, 0x100, R7 ;  /* 0x000001001c1c7824 */ /* 0x000fe400078e0207 */
[----:B---3--:R-:W-:Y:S02]  /*e400*/  IMAD R22, R22, 0x100, R5 ;  /* 0x0000010016167824 */ /* 0x008fe400078e0205 */
[----:B------:R-:W2:Y:S04]  /*e410*/  LDL.LU R5, [R1+0x88c] ;  /* 0x00088c0001057983 */ /* 0x000ea80000300800 */
[----:B------:R-:W2:Y:S04]  /*e420*/  LDL.LU R6, [R1+0x888] ;  /* 0x0008880001067983 */ /* 0x000ea80000300800 */
[----:B------:R-:W2:Y:S01]  /*e430*/  LDL.LU R7, [R1+0x884] ;  /* 0x0008840001077983 */ /* 0x000ea20000300800 */
[----:B------:R-:W-:-:S02]  /*e440*/  F2FP.F16.E4M3.UNPACK_B R12, R12 ;  /* 0x0000000cff0c723e */ /* 0x000fc400020006ff */
[----:B------:R-:W-:Y:S02]  /*e450*/  F2FP.F16.E4M3.UNPACK_B R13, R13 ;  /* 0x0000000dff0d723e */ /* 0x000fe400020006ff */
[----:B------:R-:W-:Y:S02]  /*e460*/  F2FP.F16.E4M3.UNPACK_B R14, R14 ;  /* 0x0000000eff0e723e */ /* 0x000fe400020006ff */
[----:B------:R-:W-:Y:S01]  /*e470*/  F2FP.F16.E4M3.UNPACK_B R15, R15 ;  /* 0x0000000fff0f723e */ /* 0x000fe200020006ff */
[----:B------:R-:W-:-:S06]  /*e480*/  IMAD R23, R23, 0x100, R24 ;  /* 0x0000010017177824 */ /* 0x000fcc00078e0218 */
[----:B--2---:R-:W-:Y:S01]  /*e490*/  HMMA.16816.F32 R4, R12, R20, R4 ;  /* 0x000000140c04723c */ /* 0x004fe20000001804 */
[----:B------:R-:W2:Y:S04]  /*e4a0*/  LDL.LU R20, [R1+0x1dc] ;  /* 0x0001dc0001147983 */ /* 0x000ea80000300800 */
[----:B------:R-:W3:Y:S04]  /*e4b0*/  LDL.LU R21, [R1+0x1e4] ;  /* 0x0001e40001157983 */ /* 0x000ee80000300800 */
[----:B------:R-:W4:Y:S02]  /*e4c0*/  LDL.LU R24, [R1+0x880] ;  /* 0x0008800001187983 */ /* 0x000f240000300800 */
[----:B----4-:R-:W-:-:S02]  /*e4d0*/  IMAD R24, R24, 0x100, R26 ;  /* 0x0000010018187824 */ /* 0x010fc400078e021a */
[----:B------:R-:W4:Y:S01]  /*e4e0*/  LDL.LU R26, [R1+0x87c] ;  /* 0x00087c00011a7983 */ /* 0x000f220000300800 */
[----:B------:R-:W-:Y:S01]  /*e4f0*/  HMMA.16816.F32 R16, R12, R2, R16 ;  /* 0x000000020c10723c */ /* 0x000fe20000001810 */
[----:B----4-:R-:W-:Y:S02]  /*e500*/  IMAD R26, R26, 0x100, R27 ;  /* 0x000001001a1a7824 */ /* 0x010fe400078e021b */
[----:B------:R-:W2:Y:S04]  /*e510*/  LDL.LU R27, [R1+0x878] ;  /* 0x00087800011b7983 */ /* 0x000ea80000300800 */
[----:B------:R-:W4:Y:S04]  /*e520*/  LDL.LU R15, [R1+0x40] ;  /* 0x00004000010f7983 */ /* 0x000f280000300800 */
[----:B------:R-:W4:Y:S04]  /*e530*/  LDL.LU R2, [R1+0x44] ;  /* 0x0000440001027983 */ /* 0x000f280000300800 */
[----:B------:R-:W4:Y:S01]  /*e540*/  LDL.LU R3, [R1+0x30] ;  /* 0x0000300001037983 */ /* 0x000f220000300800 */
[----:B---3--:R-:W-:Y:S01]  /*e550*/  IMAD R29, R29, 0x100, R21 ;  /* 0x000001001d1d7824 */ /* 0x008fe200078e0215 */
[----:B------:R-:W-:-:S02]  /*e560*/  F2FP.F16.E4M3.UNPACK_B R21, R25 ;  /* 0x00000019ff15723e */ /* 0x000fc400020006ff */
[----:B------:R-:W-:Y:S02]  /*e570*/  F2FP.F16.E4M3.UNPACK_B R12, R24 ;  /* 0x00000018ff0c723e */ /* 0x000fe400020006ff */
[----:B------:R-:W-:Y:S02]  /*e580*/  F2FP.F16.E4M3.UNPACK_B R23, R23 ;  /* 0x00000017ff17723e */ /* 0x000fe400020006ff */
[----:B------:R0:W-:Y:S01]  /*e590*/  STL [R1+0x864], R17 ;  /* 0x0008641101007387 */ /* 0x0001e20000100800 */
[----:B------:R-:W-:-:S03]  /*e5a0*/  F2FP.F16.E4M3.UNPACK_B R13, R26 ;  /* 0x0000001aff0d723e */ /* 0x000fc600020006ff */
[----:B0-----:R-:W3:Y:S04]  /*e5b0*/  LDL.LU R17, [R1+0x1f0] ;  /* 0x0001f00001117983 */ /* 0x001ee80000300800 */
[----:B------:R0:W-:Y:S04]  /*e5c0*/  STL [R1+0x860], R18 ;  /* 0x0008601201007387 */ /* 0x0001e80000100800 */
[----:B0-----:R-:W3:Y:S04]  /*e5d0*/  LDL.LU R18, [R1+0x1f8] ;  /* 0x0001f80001127983 */ /* 0x001ee80000300800 */
[----:B------:R0:W-:Y:S04]  /*e5e0*/  STL [R1+0x85c], R19 ;  /* 0x00085c1301007387 */ /* 0x0001e80000100800 */
[----:B0-----:R-:W3:Y:S01]  /*e5f0*/  LDL.LU R19, [R1+0x200] ;  /* 0x0002000001137983 */ /* 0x001ee20000300800 */
[----:B--2---:R-:W-:Y:S01]  /*e600*/  IMAD R27, R27, 0x100, R20 ;  /* 0x000001001b1b7824 */ /* 0x004fe200078e0214 */
[----:B------:R-:W-:-:S02]  /*e610*/  F2FP.F16.E4M3.UNPACK_B R20, R22 ;  /* 0x00000016ff14723e */ /* 0x000fc400020006ff */
[----:B------:R-:W-:Y:S02]  /*e620*/  F2FP.F16.E4M3.UNPACK_B R22, R28 ;  /* 0x0000001cff16723e */ /* 0x000fe400020006ff */
[----:B----4-:R-:W-:Y:S02]  /*e630*/  F2FP.F16.E4M3.UNPACK_B R24, R15.H1 ;  /* 0x0000000fff18723e */ /* 0x010fe400030006ff */
[----:B------:R-:W-:-:S07]  /*e640*/  F2FP.F16.E4M3.UNPACK_B R25, R2.H1 ;  /* 0x00000002ff19723e */ /* 0x000fce00030006ff */
[----:B------:R-:W-:Y:S01]  /*e650*/  HMMA.16816.F32 R8, R20, R24, R8 ;  /* 0x000000181408723c */ /* 0x000fe20000001808 */
[----:B------:R-:W-:Y:S02]  /*e660*/  F2FP.F16.E4M3.UNPACK_B R2, R3.H1 ;  /* 0x00000003ff02723e */ /* 0x000fe400030006ff */
[----:B------:R-:W-:Y:S02]  /*e670*/  F2FP.F16.E4M3.UNPACK_B R3, R0.H1 ;  /* 0x00000000ff03723e */ /* 0x000fe400030006ff */
[----:B------:R-:W-:-:S15]  /*e680*/  F2FP.F16.E4M3.UNPACK_B R14, R27 ;  /* 0x0000001bff0e723e */ /* 0x000fde00020006ff */
[----:B------:R-:W-:-:S04]  /*e690*/  NOP ;  /* 0x0000000000007918 */ /* 0x000fc80000000000 */
[----:B------:R-:W-:Y:S02]  /*e6a0*/  IMAD.MOV.U32 R26, RZ, RZ, R10 ;  /* 0x000000ffff1a7224 */ /* 0x000fe400078e000a */
[----:B------:R-:W-:Y:S02]  /*e6b0*/  IMAD.MOV.U32 R0, RZ, RZ, R11 ;  /* 0x000000ffff007224 */ /* 0x000fe400078e000b */
[----:B------:R-:W-:Y:S01]  /*e6c0*/  IMAD.MOV.U32 R28, RZ, RZ, R8 ;  /* 0x000000ffff1c7224 */ /* 0x000fe200078e0008 */
[----:B------:R-:W2:Y:S01]  /*e6d0*/  LDL.LU.64 R10, [R1+0x870] ;  /* 0x00087000010a7983 */ /* 0x000ea20000300a00 */
[----:B------:R-:W-:-:S03]  /*e6e0*/  IMAD.MOV.U32 R27, RZ, RZ, R9 ;  /* 0x000000ffff1b7224 */ /* 0x000fc600078e0009 */
[----:B------:R-:W2:Y:S01]  /*e6f0*/  LDL.LU.64 R8, [R1+0x868] ;  /* 0x0008680001087983 */ /* 0x000ea20000300a00 */
[----:B------:R-:W-:-:S07]  /*e700*/  F2FP.F16.E4M3.UNPACK_B R15, R29 ;  /* 0x0000001dff0f723e */ /* 0x000fce00020006ff */
[----:B------:R-:W-:Y:S06]  /*e710*/  HMMA.16816.F32 R4, R12, R24, R4 ;  /* 0x000000180c04723c */ /* 0x000fec0000001804 */
[----:B--2---:R-:W-:-:S15]  /*e720*/  HMMA.16816.F32 R8, R20, R2, R8 ;  /* 0x000000021408723c */ /* 0x004fde0000001808 */
[----:B------:R-:W-:-:S09]  /*e730*/  NOP ;  /* 0x0000000000007918 */ /* 0x000fd20000000000 */
[----:B------:R-:W-:Y:S02]  /*e740*/  IMAD.MOV.U32 R29, RZ, RZ, R8 ;  /* 0x000000ffff1d7224 */ /* 0x000fe400078e0008 */
[----:B------:R-:W-:Y:S01]  /*e750*/  IMAD.MOV.U32 R23, RZ, RZ, R9 ;  /* 0x000000ffff177224 */ /* 0x000fe200078e0009 */
[----:B------:R-:W3:Y:S01]  /*e760*/  LDL.LU R8, [R1+0x1ec] ;  /* 0x0001ec0001087983 */ /* 0x000ee20000300800 */
[----:B------:R-:W-:Y:S02]  /*e770*/  IMAD.MOV.U32 R22, RZ, RZ, R10 ;  /* 0x000000ffff167224 */ /* 0x000fe400078e000a */
[----:B------:R-:W-:Y:S01]  /*e780*/  IMAD.MOV.U32 R21, RZ, RZ, R11 ;  /* 0x000000ffff157224 */ /* 0x000fe200078e000b */
[----:B------:R-:W2:Y:S04]  /*e790*/  LDL.LU R9, [R1+0x1f4] ;  /* 0x0001f40001097983 */ /* 0x000ea80000300800 */
[----:B------:R-:W4:Y:S04]  /*e7a0*/  LDL.LU R10, [R1+0x1fc] ;  /* 0x0001fc00010a7983 */ /* 0x000f280000300800 */
[----:B------:R-:W4:Y:S04]  /*e7b0*/  LDL.LU R11, [R1+0x204] ;  /* 0x00020400010b7983 */ /* 0x000f280000300800 */
[----:B------:R-:W4:Y:S04]  /*e7c0*/  LDL.LU R20, [R1+0x20c] ;  /* 0x00020c0001147983 */ /* 0x000f280000300800 */
[----:B------:R0:W-:Y:S04]  /*e7d0*/  STL [R1+0x830], R7 ;  /* 0x0008300701007387 */ /* 0x0001e80000100800 */
[----:B0-----:R-:W4:Y:S04]  /*e7e0*/  LDL.LU R7, [R1+0x210] ;  /* 0x0002100001077983 */ /* 0x001f280000300800 */
[----:B------:R-:W4:Y:S01]  /*e7f0*/  LDL.LU R24, [R1+0x38] ;  /* 0x0000380001187983 */ /* 0x000f220000300800 */
[----:B---3--:R-:W-:-:S02]  /*e800*/  IMAD R8, R8, 0x100, R17 ;  /* 0x0000010008087824 */ /* 0x008fc400078e0211 */
[----:B--2---:R-:W-:Y:S02]  /*e810*/  IMAD R9, R9, 0x100, R18 ;  /* 0x0000010009097824 */ /* 0x004fe400078e0212 */
[----:B----4-:R-:W-:Y:S01]  /*e820*/  IMAD R10, R10, 0x100, R19 ;  /* 0x000001000a0a7824 */ /* 0x010fe200078e0213 */
[----:B------:R0:W-:Y:S01]  /*e830*/  STL [R1+0x858], R24 ;  /* 0x0008581801007387 */ /* 0x0001e20000100800 */
[----:B------:R-:W-:-:S03]  /*e840*/  IMAD R20, R20, 0x100, R7 ;  /* 0x0000010014147824 */ /* 0x000fc600078e0207 */
[----:B0-----:R-:W2:Y:S04]  /*e850*/  LDL.LU R24, [R1+0x208] ;  /* 0x0002080001187983 */ /* 0x001ea80000300800 */
[----:B------:R-:W3:Y:S04]  /*e860*/  LDL.LU R25, [R1+0x3c] ;  /* 0x00003c0001197983 */ /* 0x000ee80000300800 */
[----:B------:R-:W4:Y:S04]  /*e870*/  LDL.LU R17, [R1+0x864] ;  /* 0x0008640001117983 */ /* 0x000f280000300800 */
[----:B------:R-:W4:Y:S04]  /*e880*/  LDL.LU R18, [R1+0x860] ;  /* 0x0008600001127983 */ /* 0x000f280000300800 */
[----:B------:R-:W4:Y:S04]  /*e890*/  LDL.LU R19, [R1+0x85c] ;  /* 0x00085c0001137983 */ /* 0x000f280000300800 */
[----:B------:R-:W3:Y:S01]  /*e8a0*/  LDL.LU R7, [R1+0x230] ;  /* 0x0002300001077983 */ /* 0x000ee20000300800 */
[----:B--2---:R-:W-:-:S03]  /*e8b0*/  IMAD R11, R11, 0x100, R24 ;  /* 0x000001000b0b7824 */ /* 0x004fc600078e0218 */
[----:B---3--:R0:W-:Y:S04]  /*e8c0*/  STL.64 [R1+0x840], R6 ;  /* 0x0008400601007387 */ /* 0x0081e80000100a00 */
[----:B------:R1:W-:Y:S04]  /*e8d0*/  STL.64 [R1+0x838], R4 ;  /* 0x0008380401007387 */ /* 0x0003e80000100a00 */
[----:B------:R-:W2:Y:S01]  /*e8e0*/  LDL.LU R24, [R1+0x218] ;  /* 0x0002180001187983 */ /* 0x000ea20000300800 */
[----:B0-----:R-:W-:Y:S02]  /*e8f0*/  IMAD.MOV.U32 R6, RZ, RZ, R22 ;  /* 0x000000ffff067224 */ /* 0x001fe400078e0016 */
[----:B------:R-:W-:-:S02]  /*e900*/  IMAD.MOV.U32 R7, RZ, RZ, R21 ;  /* 0x000000ffff077224 */ /* 0x000fc400078e0015 */
[----:B-1----:R-:W-:Y:S01]  /*e910*/  IMAD.MOV.U32 R4, RZ, RZ, R29 ;  /* 0x000000ffff047224 */ /* 0x002fe200078e001d */
[----:B------:R-:W3:Y:S01]  /*e920*/  LDL.LU R21, [R1+0x224] ;  /* 0x0002240001157983 */ /* 0x000ee20000300800 */
[----:B------:R-:W-:-:S03]  /*e930*/  IMAD.MOV.U32 R5, RZ, RZ, R23 ;  /* 0x000000ffff057224 */ /* 0x000fc600078e0017 */
[----:B------:R0:W-:Y:S04]  /*e940*/  STL.64 [R1+0x850], R6 ;  /* 0x0008500601007387 */ /* 0x0001e80000100a00 */
[----:B------:R1:W-:Y:S01]  /*e950*/  STL.64 [R1+0x848], R4 ;  /* 0x0008480401007387 */ /* 0x0003e20000100a00 */
[----:B0-----:R-:W-:Y:S02]  /*e960*/  IMAD.MOV.U32 R7, RZ, RZ, R0 ;  /* 0x000000ffff077224 */ /* 0x001fe400078e0000 */
[----:B-1----:R-:W-:Y:S02]  /*e970*/  IMAD.MOV.U32 R4, RZ, RZ, R28 ;  /* 0x000000ffff047224 */ /* 0x002fe400078e001c */
[----:B------:R-:W3:Y:S01]  /*e980*/  LDL.LU R28, [R1+0x22c] ;  /* 0x00022c00011c7983 */ /* 0x000ee20000300800 */
[----:B------:R-:W-:-:S03]  /*e990*/  IMAD.MOV.U32 R6, RZ, RZ, R26 ;  /* 0x000000ffff067224 */ /* 0x000fc600078e001a */
[----:B------:R-:W3:Y:S04]  /*e9a0*/  LDL.LU R0, [R1+0x234] ;  /* 0x0002340001007983 */ /* 0x000ee80000300800 */
[----:B------:R-:W3:Y:S04]  /*e9b0*/  LDL.LU R22, [R1+0x244] ;  /* 0x0002440001167983 */ /* 0x000ee80000300800 */
[----:B------:R-:W3:Y:S04]  /*e9c0*/  LDL.LU R23, [R1+0x250] ;  /* 0x0002500001177983 */ /* 0x000ee80000300800 */
[----:B------:R-:W4:Y:S01]  /*e9d0*/  LDL.LU R26, [R1+0x258] ;  /* 0x00025800011a7983 */ /* 0x000f220000300800 */
[----:B------:R-:W-:-:S03]  /*e9e0*/  IMAD.MOV.U32 R5, RZ, RZ, R27 ;  /* 0x000000ffff057224 */ /* 0x000fc600078e001b */
[----:B----4-:R0:W-:Y:S04]  /*e9f0*/  STL [R1+0x82c], R26 ;  /* 0x00082c1a01007387 */ /* 0x0101e80000100800 */
[----:B0-----:R-:W4:Y:S04]  /*ea00*/  LDL.LU R26, [R1+0x254] ;  /* 0x00025400011a7983 */ /* 0x001f280000300800 */
[----:B------:R-:W2:Y:S04]  /*ea10*/  LDL.LU R27, [R1+0x260] ;  /* 0x00026000011b7983 */ /* 0x000ea80000300800 */
[----:B--2---:R0:W-:Y:S04]  /*ea20*/  STL [R1+0x828], R27 ;  /* 0x0008281b01007387 */ /* 0x0041e80000100800 */
[----:B0-----:R-:W2:Y:S04]  /*ea30*/  LDL.LU R27, [R1+0x25c] ;  /* 0x00025c00011b7983 */ /* 0x001ea80000300800 */
[----:B------:R-:W3:Y:S01]  /*ea40*/  LDL.LU R29, [R1+0x268] ;  /* 0x00026800011d7983 */ /* 0x000ee20000300800 */
[----:B------:R-:W-:Y:S07]  /*ea50*/  HMMA.16816.F32 R16, R12, R2, R16 ;  /* 0x000000020c10723c */ /* 0x000fee0000001810 */
[----:B------:R-:W-:-:S02]  /*ea60*/  F2FP.F16.E4M3.UNPACK_B R12, R8 ;  /* 0x00000008ff0c723e */ /* 0x000fc400020006ff */
[----:B------:R-:W-:Y:S01]  /*ea70*/  F2FP.F16.E4M3.UNPACK_B R13, R9 ;  /* 0x00000009ff0d723e */ /* 0x000fe200020006ff */
[----:B---3--:R0:W-:Y:S04]  /*ea80*/  STL [R1+0x824], R29 ;  /* 0x0008241d01007387 */ /* 0x0081e80000100800 */
[----:B0-----:R-:W3:Y:S04]  /*ea90*/  LDL.LU R29, [R1+0x264] ;  /* 0x00026400011d7983 */ /* 0x001ee80000300800 */
[----:B------:R-:W4:Y:S04]  /*eaa0*/  LDL R2, [R1+0x48] ;  /* 0x0000480001027983 */ /* 0x000f280000100800 */
[----:B------:R-:W2:Y:S04]  /*eab0*/  LDL R3, [R1+0x4c] ;  /* 0x00004c0001037983 */ /* 0x000ea80000100800 */
[----:B------:R0:W-:Y:S04]  /*eac0*/  STL [R1+0x820], R19 ;  /* 0x0008201301007387 */ /* 0x0001e80000100800 */
[----:B0-----:R-:W3:Y:S04]  /*ead0*/  LDL.LU R19, [R1+0x26c] ;  /* 0x00026c0001137983 */ /* 0x001ee80000300800 */
[----:B------:R-:W3:Y:S04]  /*eae0*/  LDL.LU R8, [R1+0x228] ;  /* 0x0002280001087983 */ /* 0x000ee80000300800 */
[----:B------:R-:W3:Y:S01]  /*eaf0*/  LDL.LU R9, [R1+0x214] ;  /* 0x0002140001097983 */ /* 0x000ee20000300800 */
[----:B------:R-:W-:-:S02]  /*eb00*/  F2FP.F16.E4M3.UNPACK_B R14, R10 ;  /* 0x0000000aff0e723e */ /* 0x000fc400020006ff */
[----:B------:R-:W-:Y:S01]  /*eb10*/  F2FP.F16.E4M3.UNPACK_B R15, R11 ;  /* 0x0000000bff0f723e */ /* 0x000fe200020006ff */
[----:B------:R-:W3:Y:S04]  /*eb20*/  LDL.LU R10, [R1+0x21c] ;  /* 0x00021c00010a7983 */ /* 0x000ee80000300800 */
[----:B------:R-:W3:Y:S01]  /*eb30*/  LDL.LU R11, [R1+0x220] ;  /* 0x00022000010b7983 */ /* 0x000ee20000300800 */
[----:B----4-:R-:W-:Y:S02]  /*eb40*/  F2FP.F16.E4M3.UNPACK_B R2, R2 ;  /* 0x00000002ff02723e */ /* 0x010fe400020006ff */
[----:B--2---:R-:W-:-:S07]  /*eb50*/  F2FP.F16.E4M3.UNPACK_B R3, R3 ;  /* 0x00000003ff03723e */ /* 0x004fce00020006ff */
[----:B------:R-:W-:Y:S01]  /*eb60*/  HMMA.16816.F32 R4, R12, R2, R4 ;  /* 0x000000020c04723c */ /* 0x000fe20000001804 */
[----:B---3--:R-:W-:Y:S02]  /*eb70*/  IMAD R9, R9, 0x100, R24 ;  /* 0x0000010009097824 */ /* 0x008fe400078e0218 */
[----:B------:R-:W2:-:S15]  /*eb80*/  LDL.LU R24, [R1+0x858] ;  /* 0x0008580001187983 */ /* 0x000e9e0000300800 */
[----:B------:R-:W-:-:S05]  /*eb90*/  NOP ;  /* 0x0000000000007918 */ /* 0x000fca0000000000 */
[----:B------:R-:W-:Y:S04]  /*eba0*/  STL.64 [R1+0x10], R4 ;  /* 0x0000100401007387 */ /* 0x000fe80000100a00 */
[----:B------:R0:W-:Y:S04]  /*ebb0*/  STL.64 [R1+0x18], R6 ;  /* 0x0000180601007387 */ /* 0x0001e80000100a00 */
[----:B0-----:R-:W3:Y:S04]  /*ebc0*/  LDL.LU.64 R6, [R1+0x850] ;  /* 0x0008500001067983 */ /* 0x001ee80000300a00 */
[----:B------:R-:W3:Y:S01]  /*ebd0*/  LDL.LU.64 R4, [R1+0x848] ;  /* 0x0008480001047983 */ /* 0x000ee20000300a00 */
[----:B------:R-:W-:-:S02]  /*ebe0*/  IMAD R10, R10, 0x100, R11 ;  /* 0x000001000a0a7824 */ /* 0x000fc400078e020b */
[----:B------:R-:W-:Y:S01]  /*ebf0*/  IMAD R11, R21, 0x100, R8 ;  /* 0x00000100150b7824 */ /* 0x000fe200078e0208 */
[----:B------:R-:W-:Y:S02]  /*ec00*/  F2FP.F16.E4M3.UNPACK_B R8, R20 ;  /* 0x00000014ff08723e */ /* 0x000fe400020006ff */
[----:B------:R-:W-:Y:S02]  /*ec10*/  F2FP.F16.E4M3.UNPACK_B R21, R25 ;  /* 0x00000019ff15723e */ /* 0x000fe400020006ff */
[----:B--2---:R-:W-:-:S07]  /*ec20*/  F2FP.F16.E4M3.UNPACK_B R20, R24 ;  /* 0x00000018ff14723e */ /* 0x004fce00020006ff */
[----:B---3--:R-:W-:Y:S01]  /*ec30*/  HMMA.16816.F32 R12, R12, R20, R4 ;  /* 0x000000140c0c723c */ /* 0x008fe20000001804 */
[----:B------:R-:W2:Y:S04]  /*ec40*/  LDL.LU.64 R6, [R1+0x840] ;  /* 0x0008400001067983 */ /* 0x000ea80000300a00 */
[----:B------:R-:W3:-:S15]  /*ec50*/  LDL.LU.64 R4, [R1+0x838] ;  /* 0x0008380001047983 */ /* 0x000ede0000300a00 */
[----:B------:R-:W-:-:S03]  /*ec60*/  NOP ;  /* 0x0000000000007918 */ /* 0x000fc60000000000 */
[----:B------:R0:W-:Y:S04]  /*ec70*/  STL.64 [R1+0x818], R14 ;  /* 0x0008180e01007387 */ /* 0x0001e80000100a00 */
[----:B0-----:R-:W4:Y:S04]  /*ec80*/  LDL.LU R14, [R1+0x23c] ;  /* 0x00023c00010e7983 */ /* 0x001f280000300800 */
[----:B------:R-:W3:Y:S04]  /*ec90*/  LDL.LU R15, [R1+0x248] ;  /* 0x00024800010f7983 */ /* 0x000ee80000300800 */
[----:B------:R0:W-:Y:S04]  /*eca0*/  STL.64 [R1+0x810], R12 ;  /* 0x0008100c01007387 */ /* 0x0001e80000100a00 */
[----:B0-----:R-:W4:Y:S04]  /*ecb0*/  LDL.LU R12, [R1+0x238] ;  /* 0x00023800010c7983 */ /* 0x001f280000300800 */
[----:B------:R-:W4:Y:S01]  /*ecc0*/  LDL.LU R13, [R1+0x240] ;  /* 0x00024000010d7983 */ /* 0x000f220000300800 */
[----:B--2---:R-:W-:-:S03]  /*ecd0*/  IMAD R28, R28, 0x100, R7 ;  /* 0x000001001c1c7824 */ /* 0x004fc600078e0207 */
[----:B------:R-:W2:Y:S01]  /*ece0*/  LDL.LU R7, [R1+0x830] ;  /* 0x0008300001077983 */ /* 0x000ea20000300800 */
[----:B------:R-:W-:Y:S02]  /*ecf0*/  F2FP.F16.E4M3.UNPACK_B R9, R9 ;  /* 0x00000009ff09723e */ /* 0x000fe400020006ff */
[----:B------:R-:W-:Y:S02]  /*ed00*/  F2FP.F16.E4M3.UNPACK_B R10, R10 ;  /* 0x0000000aff0a723e */ /* 0x000fe400020006ff */
[----:B------:R-:W-:Y:S01]  /*ed10*/  F2FP.F16.E4M3.UNPACK_B R11, R11 ;  /* 0x0000000bff0b723e */ /* 0x000fe200020006ff */
[----:B------:R-:W-:Y:S02]  /*ed20*/  IMAD R23, R23, 0x100, R26 ;  /* 0x0000010017177824 */ /* 0x000fe400078e021a */
[----:B---3--:R-:W-:Y:S02]  /*ed30*/  IMAD R22, R22, 0x100, R15 ;  /* 0x0000010016167824 */ /* 0x008fe400078e020f */
[----:B----4-:R-:W-:-:S02]  /*ed40*/  IMAD R0, R0, 0x100, R12 ;  /* 0x0000010000007824 */ /* 0x010fc400078e020c */
[----:B------:R-:W-:Y:S01]  /*ed50*/  IMAD R12, R14, 0x100, R13 ;  /* 0x000001000e0c7824 */ /* 0x000fe200078e020d */
[----:B--2---:R-:W-:Y:S01]  /*ed60*/  HMMA.16816.F32 R4, R8, R2, R4 ;  /* 0x000000020804723c */ /* 0x004fe20000001804 */
[----:B------:R-:W2:Y:S04]  /*ed70*/  LDL.LU R2, [R1+0x48] ;  /* 0x0000480001027983 */ /* 0x000ea80000300800 */
[----:B------:R0:W-:Y:S04]  /*ed80*/  STL [R1+0x4], R12 ;  /* 0x0000040c01007387 */ /* 0x0001e80000100800 */
[----:B------:R-:W3:Y:S04]  /*ed90*/  LDL.LU R3, [R1+0x4c] ;  /* 0x00004c0001037983 */ /* 0x000ee80000300800 */
[----:B0-----:R-:W4:Y:S04]  /*eda0*/  LDL.LU R12, [R1+0x10] ;  /* 0x00001000010c7983 */ /* 0x001f280000300800 */
[----:B------:R-:W4:Y:S04]  /*edb0*/  LDL.LU R13, [R1+0x14] ;  /* 0x00001400010d7983 */ /* 0x000f280000300800 */
[----:B------:R-:W4:Y:S04]  /*edc0*/  LDL.LU R14, [R1+0x18] ;  /* 0x00001800010e7983 */ /* 0x000f280000300800 */
[----:B------:R-:W4:Y:S04]  /*edd0*/  LDL.LU R15, [R1+0x1c] ;  /* 0x00001c00010f7983 */ /* 0x000f280000300800 */
[----:B------:R-:W2:Y:S02]  /*ede0*/  LDL.LU R26, [R1+0x82c] ;  /* 0x00082c00011a7983 */ /* 0x000ea40000300800 */
[----:B--2---:R-:W-:-:S02]  /*edf0*/  IMAD R26, R26, 0x100, R27 ;  /* 0x000001001a1a7824 */ /* 0x004fc400078e021b */
[----:B------:R-:W2:Y:S02]  /*ee00*/  LDL.LU R27, [R1+0x828] ;  /* 0x00082800011b7983 */ /* 0x000ea40000300800 */
[----:B--2---:R-:W-:Y:S02]  /*ee10*/  IMAD R27, R27, 0x100, R29 ;  /* 0x000001001b1b7824 */ /* 0x004fe400078e021d */
[----:B------:R-:W2:Y:S02]  /*ee20*/  LDL.LU R29, [R1+0x824] ;  /* 0x00082400011d7983 */ /* 0x000ea40000300800 */
[----:B--2---:R-:W-:Y:S02]  /*ee30*/  IMAD R29, R29, 0x100, R19 ;  /* 0x000001001d1d7824 */ /* 0x004fe400078e0213 */
[----:B------:R-:W2:Y:S02]  /*ee40*/  LDL.LU R19, [R1+0x820] ;  /* 0x0008200001137983 */ /* 0x000ea40000300800 */
[----:B--2---:R-:W-:Y:S02]  /*ee50*/  HMMA.16816.F32 R16, R8, R20, R16 ;  /* 0x000000140810723c */ /* 0x004fe40000001810 */
[----:B------:R-:W2:Y:S01]  /*ee60*/  LDL.LU R21, [R1+0x4] ;  /* 0x0000040001157983 */ /* 0x000ea20000300800 */
[----:B------:R-:W-:-:S02]  /*ee70*/  F2FP.F16.E4M3.UNPACK_B R2, R2.H1 ;  /* 0x00000002ff02723e */ /* 0x000fc400030006ff */
[----:B---3--:R-:W-:Y:S02]  /*ee80*/  F2FP.F16.E4M3.UNPACK_B R3, R3.H1 ;  /* 0x00000003ff03723e */ /* 0x008fe400030006ff */
[----:B------:R-:W-:Y:S02]  /*ee90*/  F2FP.F16.E4M3.UNPACK_B R8, R28 ;  /* 0x0000001cff08723e */ /* 0x000fe400020006ff */
[----:B------:R-:W-:Y:S02]  /*eea0*/  F2FP.F16.E4M3.UNPACK_B R9, R0 ;  /* 0x00000000ff09723e */ /* 0x000fe400020006ff */
[----:B------:R-:W-:Y:S02]  /*eeb0*/  F2FP.F16.E4M3.UNPACK_B R11, R22 ;  /* 0x00000016ff0b723e */ /* 0x000fe400020006ff */
[----:B------:R-:W-:-:S10]  /*eec0*/  F2FP.F16.E4M3.UNPACK_B R20, R23 ;  /* 0x00000017ff14723e */ /* 0x000fd400020006ff */
[----:B------:R-:W-:Y:S04]  /*eed0*/  STL [R1+0x7a0], R16 ;  /* 0x0007a01001007387 */ /* 0x000fe80000100800 */
[----:B------:R-:W-:Y:S04]  /*eee0*/  STL [R1+0x79c], R17 ;  /* 0x00079c1101007387 */ /* 0x000fe80000100800 */
[----:B------:R-:W-:Y:S04]  /*eef0*/  STL [R1+0x798], R18 ;  /* 0x0007981201007387 */ /* 0x000fe80000100800 */
[----:B------:R0:W-:Y:S04]  /*ef00*/  STL [R1+0x794], R19 ;  /* 0x0007941301007387 */ /* 0x0001e80000100800 */
[----:B------:R-:W3:Y:S01]  /*ef10*/  LDL.LU R28, [R1+0x6bc] ;  /* 0x0006bc00011c7983 */ /* 0x000ee20000300800 */
[----:B------:R-:W-:-:S03]  /*ef20*/  F2FP.F16.E4M3.UNPACK_B R22, R27 ;  /* 0x0000001bff16723e */ /* 0x000fc600020006ff */
[----:B0-----:R-:W3:Y:S04]  /*ef30*/  LDL.LU R19, [R1+0x6b4] ;  /* 0x0006b40001137983 */ /* 0x001ee80000300800 */
[----:B------:R-:W3:Y:S04]  /*ef40*/  LDL.LU R18, [R1+0x6ac] ;  /* 0x0006ac0001127983 */ /* 0x000ee80000300800 */
[----:B------:R-:W3:Y:S01]  /*ef50*/  LDL.LU R17, [R1+0x2d8] ;  /* 0x0002d80001117983 */ /* 0x000ee20000300800 */
[----:B------:R-:W-:-:S03]  /*ef60*/  F2FP.F16.E4M3.UNPACK_B R23, R29 ;  /* 0x0000001dff17723e */ /* 0x000fc600020006ff */
[----:B------:R-:W3:Y:S04]  /*ef70*/  LDL.LU R16, [R1+0x6a4] ;  /* 0x0006a40001107983 */ /* 0x000ee80000300800 */
[----:B------:R-:W3:Y:S01]  /*ef80*/  LDL.LU R0, [R1+0x90] ;  /* 0x0000900001007983 */ /* 0x000ee20000300800 */
[----:B--2---:R-:W-:-:S07]  /*ef90*/  F2FP.F16.E4M3.UNPACK_B R10, R21 ;  /* 0x00000015ff0a723e */ /* 0x004fce00020006ff */
[----:B----4-:R-:W-:Y:S01]  /*efa0*/  HMMA.16816.F32 R12, R8, R2, R12 ;  /* 0x00000002080c723c */ /* 0x010fe2000000180c */
[----:B------:R-:W-:Y:S02]  /*efb0*/  F2FP.F16.E4M3.UNPACK_B R21, R26 ;  /* 0x0000001aff15723e */ /* 0x000fe400020006ff */
[----:B------:R-:W2:Y:S04]  /*efc0*/  LDL.LU R26, [R1+0x24c] ;  /* 0x00024c00011a7983 */ /* 0x000ea80000300800 */
[----:B------:R-:W4:Y:S04]  /*efd0*/  LDL.LU R27, [R1+0x6c4] ;  /* 0x0006c400011b7983 */ /* 0x000f280000300800 */
[----:B------:R-:W3:-:S12]  /*efe0*/  LDL.LU R29, [R1+0x6cc] ;  /* 0x0006cc00011d7983 */ /* 0x000ed80000300800 */
[----:B------:R-:W-:Y:S04]  /*eff0*/  STL.64 [R1+0x30], R12 ;  /* 0x0000300c01007387 */ /* 0x000fe80000100a00 */
[----:B------:R0:W-:Y:S04]  /*f000*/  STL.64 [R1+0x38], R14 ;  /* 0x0000380e01007387 */ /* 0x0001e80000100a00 */
[----:B0-----:R-:W2:Y:S04]  /*f010*/  LDL.LU.64 R14, [R1+0x818] ;  /* 0x00081800010e7983 */ /* 0x001ea80000300a00 */
[----:B------:R-:W2:Y:S01]  /*f020*/  LDL.LU.64 R12, [R1+0x810] ;  /* 0x00081000010c7983 */ /* 0x000ea20000300a00 */
[----:B------:R-:W-:-:S02]  /*f030*/  F2FP.F16.E4M3.UNPACK_B R24, R24.H1 ;  /* 0x00000018ff18723e */ /* 0x000fc400030006ff */
[----:B------:R-:W-:-:S07]  /*f040*/  F2FP.F16.E4M3.UNPACK_B R25, R25.H1 ;  /* 0x00000019ff19723e */ /* 0x000fce00030006ff */
[----:B--2---:R-:W-:Y:S01]  /*f050*/  HMMA.16816.F32 R8, R8, R24, R12 ;  /* 0x000000180808723c */ /* 0x004fe2000000180c */
[----:B------:R-:W2:Y:S01]  /*f060*/  LDL.LU R14, [R1+0x2dc] ;  /* 0x0002dc00010e7983 */ /* 0x000ea20000300800 */
[----:B------:R-:W0:-:S15]  /*f070*/  LDC R13, c[0x0][0x238] ;  /* 0x00008e00ff0d7b82 */ /* 0x000e1e0000000800 */
[----:B------:R-:W-:-:S06]  /*f080*/  NOP ;  /* 0x0000000000007918 */ /* 0x000fcc0000000000 */
[----:B------:R0:W-:Y:S04]  /*f090*/  STL.64 [R1+0x40], R8 ;  /* 0x0000400801007387 */ /* 0x0001e80000100a00 */
[----:B------:R-:W-:Y:S04]  /*f0a0*/  STL.64 [R1+0x48], R10 ;  /* 0x0000480a01007387 */ /* 0x000fe80000100a00 */
[----:B------:R-:W2:Y:S01]  /*f0b0*/  LDL.LU R15, [R1+0x94] ;  /* 0x00009400010f7983 */ /* 0x000ea20000300800 */
[----:B------:R-:W-:Y:S01]  /*f0c0*/  HMMA.16816.F32 R4, R20, R2, R4 ;  /* 0x000000021404723c */ /* 0x000fe20000001804 */
[----:B0-----:R-:W-:-:S02]  /*f0d0*/  IMAD.SHL.U32 R9, R13, 0x80, RZ ;  /* 0x000000800d097824 */ /* 0x001fc400078e00ff */
[----:B------:R-:W-:Y:S01]  /*f0e0*/  STL [R1+0x7a8], R24 ;  /* 0x0007a81801007387 */ /* 0x000fe20000100800 */
[----:B------:R-:W-:-:S03]  /*f0f0*/  VIADD R26, R26, 0x1 ;  /* 0x000000011a1a7836 */ /* 0x000fc60000000000 */
[----:B------:R-:W-:Y:S04]  /*f100*/  STL [R1+0x7a4], R25 ;  /* 0x0007a41901007387 */ /* 0x000fe80000100800 */
[----:B------:R-:W-:Y:S04]  /*f110*/  STL [R1+0x7b8], R20 ;  /* 0x0007b81401007387 */ /* 0x000fe80000100800 */
[----:B------:R-:W-:Y:S01]  /*f120*/  STL [R1+0x7b4], R21 ;  /* 0x0007b41501007387 */ /* 0x000fe20000100800 */
[----:B---3--:R-:W-:Y:S02]  /*f130*/  IADD3 R29, P4, R9, R29, RZ ;  /* 0x0000001d091d7210 */ /* 0x008fe40007f9e0ff */
[----:B------:R-:W-:-:S05]  /*f140*/  SHF.R.S32.HI R2, RZ, 0x1f, R9 ;  /* 0x0000001fff027819 */ /* 0x000fca0000011409 */
[----:B------:R-:W-:Y:S01]  /*f150*/  STL.64 [R1+0x60], R4 ;  /* 0x0000600401007387 */ /* 0x000fe20000100a00 */
[----:B----4-:R-:W-:-:S03]  /*f160*/  IADD3 R27, P5, R9, R27, RZ ;  /* 0x0000001b091b7210 */ /* 0x010fc60007fbe0ff */
[----:B------:R-:W-:Y:S01]  /*f170*/  STL.64 [R1+0x68], R6 ;  /* 0x0000680601007387 */ /* 0x000fe20000100a00 */
[----:B------:R-:W-:-:S03]  /*f180*/  IADD3 R28, P6, R9, R28, RZ ;  /* 0x0000001c091c7210 */ /* 0x000fc60007fde0ff */
[----:B------:R-:W-:Y:S01]  /*f190*/  STL [R1+0x7b0], R22 ;  /* 0x0007b01601007387 */ /* 0x000fe20000100800 */
[----:B------:R-:W-:-:S03]  /*f1a0*/  IADD3 R19, P0, R9, R19, RZ ;  /* 0x0000001309137210 */ /* 0x000fc60007f1e0ff */
[----:B------:R-:W-:Y:S01]  /*f1b0*/  STL [R1+0x7ac], R23 ;  /* 0x0007ac1701007387 */ /* 0x000fe20000100800 */
[----:B------:R-:W-:-:S03]  /*f1c0*/  IADD3 R18, P1, R9, R18, RZ ;  /* 0x0000001209127210 */ /* 0x000fc60007f3e0ff */
[----:B------:R-:W-:Y:S01]  /*f1d0*/  STL [R1+0x24c], R26 ;  /* 0x00024c1a01007387 */ /* 0x000fe20000100800 */
[----:B--2---:R-:W-:-:S05]  /*f1e0*/  IADD3 R14, P2, R9, R14, RZ ;  /* 0x0000000e090e7210 */ /* 0x004fca0007f5e0ff */
[----:B------:R-:W-:Y:S01]  /*f1f0*/  STL [R1+0x2dc], R14 ;  /* 0x0002dc0e01007387 */ /* 0x000fe20000100800 */
[----:B------:R-:W-:-:S03]  /*f200*/  IMAD.X R17, R2, 0x1, R17, P2 ;  /* 0x0000000102117824 */ /* 0x000fc600010e0611 */
[----:B------:R-:W-:Y:S01]  /*f210*/  STL [R1+0x7bc], R26 ;  /* 0x0007bc1a01007387 */ /* 0x000fe20000100800 */
[C---:B------:R-:W-:Y:S02]  /*f220*/  IADD3 R16, P2, R9.reuse, R16, RZ ;  /* 0x0000001009107210 */ /* 0x040fe40007f5e0ff */
[----:B------:R-:W-:-:S05]  /*f230*/  IADD3 R15, P3, R9, R15, RZ ;  /* 0x0000000f090f7210 */ /* 0x000fca0007f7e0ff */
[----:B------:R-:W-:Y:S04]  /*f240*/  STL [R1+0x94], R15 ;  /* 0x0000940f01007387 */ /* 0x000fe80000100800 */
[----:B------:R-:W-:Y:S04]  /*f250*/  STL [R1+0x6cc], R29 ;  /* 0x0006cc1d01007387 */ /* 0x000fe80000100800 */
[----:B------:R-:W-:Y:S04]  /*f260*/  STL [R1+0x6c4], R27 ;  /* 0x0006c41b01007387 */ /* 0x000fe80000100800 */
[----:B------:R-:W-:Y:S01]  /*f270*/  STL [R1+0x6bc], R28 ;  /* 0x0006bc1c01007387 */ /* 0x000fe20000100800 */
[----:B------:R-:W-:-:S03]  /*f280*/  IMAD.X R0, R2, 0x1, R0, P3 ;  /* 0x0000000102007824 */ /* 0x000fc600018e0600 */
[----:B------:R-:W-:Y:S04]  /*f290*/  STL [R1+0x6b4], R19 ;  /* 0x0006b41301007387 */ /* 0x000fe80000100800 */
[----:B------:R-:W-:Y:S04]  /*f2a0*/  STL [R1+0x6ac], R18 ;  /* 0x0006ac1201007387 */ /* 0x000fe80000100800 */
[----:B------:R0:W-:Y:S04]  /*f2b0*/  STL [R1+0x80c], R2 ;  /* 0x00080c0201007387 */ /* 0x0001e80000100800 */
[----:B------:R-:W-:Y:S04]  /*f2c0*/  STL [R1+0x2d8], R17 ;  /* 0x0002d81101007387 */ /* 0x000fe80000100800 */
[----:B0-----:R-:W2:Y:S04]  /*f2d0*/  LDL.LU R2, [R1+0x69c] ;  /* 0x00069c0001027983 */ /* 0x001ea80000300800 */
[----:B------:R-:W-:Y:S04]  /*f2e0*/  STL [R1+0x6a4], R16 ;  /* 0x0006a41001007387 */ /* 0x000fe80000100800 */
[----:B------:R-:W3:Y:S04]  /*f2f0*/  LDL.LU R26, [R1+0x68c] ;  /* 0x00068c00011a7983 */ /* 0x000ee80000300800 */
[----:B------:R-:W-:Y:S04]  /*f300*/  STL [R1+0x90], R0 ;  /* 0x0000900001007387 */ /* 0x000fe80000100800 */
[----:B---3--:R0:W-:Y:S04]  /*f310*/  STL [R1+0x800], R26 ;  /* 0x0008001a01007387 */ /* 0x0081e80000100800 */
[----:B0-----:R-:W3:Y:S04]  /*f320*/  LDL.LU R26, [R1+0x6c0] ;  /* 0x0006c000011a7983 */ /* 0x001ee80000300800 */
[----:B---3--:R0:W-:Y:S04]  /*f330*/  STL [R1+0x804], R26 ;  /* 0x0008041a01007387 */ /* 0x0081e80000100800 */
[----:B0-----:R-:W3:Y:S01]  /*f340*/  LDL.LU R26, [R1+0x694] ;  /* 0x00069400011a7983 */ /* 0x001ee20000300800 */
[----:B--2---:R-:W-:-:S03]  /*f350*/  IADD3 R2, P3, R9, R2, RZ ;  /* 0x0000000209027210 */ /* 0x004fc60007f7e0ff */
[----:B---3--:R0:W-:Y:S04]  /*f360*/  STL [R1+0x808], R26 ;  /* 0x0008081a01007387 */ /* 0x0081e80000100800 */
[----:B0-----:R-:W2:Y:S04]  /*f370*/  LDL.LU R26, [R1+0x6c8] ;  /* 0x0006c800011a7983 */ /* 0x001ea80000300800 */
[----:B------:R-:W3:Y:S04]  /*f380*/  LDL.LU R23, [R1+0x6b8] ;  /* 0x0006b80001177983 */ /* 0x000ee80000300800 */
[----:B------:R-:W4:Y:S04]  /*f390*/  LDL.LU R22, [R1+0x684] ;  /* 0x0006840001167983 */ /* 0x000f280000300800 */
        /* <DEDUP_REMOVED lines=24> */
[----:B------:R0:W-:Y:S04]  /*f520*/  STL [R1+0x69c], R2 ;  /* 0x00069c0201007387 */ /* 0x0001e80000100800 */
[----:B0-----:R-:W2:Y:S02]  /*f530*/  LDL.LU R2, [R1+0x80c] ;  /* 0x00080c0001027983 */ /* 0x001ea40000300800 */
[----:B--2---:R-:W-:-:S05]  /*f540*/  IMAD.X R26, R2, 0x1, R26, P4 ;  /* 0x00000001021a7824 */ /* 0x004fca00020e061a */
[----:B------:R0:W-:Y:S04]  /*f550*/  STL [R1+0x6c8], R26 ;  /* 0x0006c81a01007387 */ /* 0x0001e80000100800 */
[----:B0-----:R-:W2:Y:S02]  /*f560*/  LDL.LU R26, [R1+0x808] ;  /* 0x00080800011a7983 */ /* 0x001ea40000300800 */
[----:B--2---:R-:W-:-:S05]  /*f570*/  IADD3 R26, P4, R9, R26, RZ ;  /* 0x0000001a091a7210 */ /* 0x004fca0007f9e0ff */
[----:B------:R0:W-:Y:S04]  /*f580*/  STL [R1+0x694], R26 ;  /* 0x0006941a01007387 */ /* 0x0001e80000100800 */
[----:B0-----:R-:W2:Y:S02]  /*f590*/  LDL.LU R26, [R1+0x804] ;  /* 0x00080400011a7983 */ /* 0x001ea40000300800 */
[----:B--2---:R-:W-:-:S05]  /*f5a0*/  IMAD.X R26, R2, 0x1, R26, P5 ;  /* 0x00000001021a7824 */ /* 0x004fca00028e061a */
[----:B------:R0:W-:Y:S04]  /*f5b0*/  STL [R1+0x6c0], R26 ;  /* 0x0006c01a01007387 */ /* 0x0001e80000100800 */
[----:B0-----:R-:W2:Y:S01]  /*f5c0*/  LDL.LU R26, [R1+0x800] ;  /* 0x00080000011a7983 */ /* 0x001ea20000300800 */
[C---:B---3--:R-:W-:Y:S01]  /*f5d0*/  IMAD.X R23, R2.reuse, 0x1, R23, P6 ;  /* 0x0000000102177824 */ /* 0x048fe200030e0617 */
[C---:B----4-:R-:W-:Y:S01]  /*f5e0*/  IADD3 R22, P6, R9.reuse, R22, RZ ;  /* 0x0000001609167210 */ /* 0x050fe20007fde0ff */
[C---:B------:R-:W-:Y:S01]  /*f5f0*/  IMAD.X R21, R2.reuse, 0x1, R21, P0 ;  /* 0x0000000102157824 */ /* 0x040fe200000e0615 */
[C---:B------:R-:W-:Y:S01]  /*f600*/  IADD3 R20, P0, R9.reuse, R20, RZ ;  /* 0x0000001409147210 */ /* 0x040fe20007f1e0ff */
        /* <DEDUP_REMOVED lines=18> */
[----:B------:R-:W-:Y:S01]  /*f730*/  IMAD.X R16, R2, 0x1, R16, P4 ;  /* 0x0000000102107824 */ /* 0x000fe200020e0610 */
[----:B------:R-:W-:-:S02]  /*f740*/  IADD3 R0, P4, R9, R0, RZ ;  /* 0x0000000009007210 */ /* 0x000fc40007f9e0ff */
[----:B--2---:R-:W-:-:S05]  /*f750*/  IADD3 R26, P5, R9, R26, RZ ;  /* 0x0000001a091a7210 */ /* 0x004fca0007fbe0ff */
[----:B------:R-:W-:Y:S04]  /*f760*/  STL [R1+0x68c], R26 ;  /* 0x00068c1a01007387 */ /* 0x000fe80000100800 */
[----:B------:R-:W-:Y:S04]  /*f770*/  STL [R1+0x6b8], R23 ;  /* 0x0006b81701007387 */ /* 0x000fe80000100800 */
[----:B------:R-:W-:Y:S04]  /*f780*/  STL [R1+0x684], R22 ;  /* 0x0006841601007387 */ /* 0x000fe80000100800 */
[----:B------:R-:W-:Y:S04]  /*f790*/  STL [R1+0x6b0], R21 ;  /* 0x0006b01501007387 */ /* 0x000fe80000100800 */
[----:B------:R-:W-:Y:S01]  /*f7a0*/  STL [R1+0x67c], R20 ;  /* 0x00067c1401007387 */ /* 0x000fe20000100800 */
[----:B------:R-:W-:-:S03]  /*f7b0*/  IMAD.X R10, R2, 0x1, R10, P5 ;  /* 0x00000001020a7824 */ /* 0x000fc600028e060a */
[----:B------:R-:W-:Y:S01]  /*f7c0*/  STL [R1+0x6a8], R3 ;  /* 0x0006a80301007387 */ /* 0x000fe20000100800 */
[----:B------:R-:W-:-:S03]  /*f7d0*/  IADD3 R11, P5, R9, R11, RZ ;  /* 0x0000000b090b7210 */ /* 0x000fc60007fbe0ff */
        /* <DEDUP_REMOVED lines=28> */
[----:B--2---:R-:W-:-:S03]  /*f9a0*/  IMAD.X R9, R2, 0x1, R9, P5 ;  /* 0x0000000102097824 */ /* 0x004fc600028e0609 */
[----:B---3--:R0:W-:Y:S04]  /*f9b0*/  STL [R1+0x7f8], R26 ;  /* 0x0007f81a01007387 */ /* 0x0081e80000100800 */
[----:B0-----:R-:W2:Y:S04]  /*f9c0*/  LDL.LU R26, [R1+0x61c] ;  /* 0x00061c00011a7983 */ /* 0x001ea80000300800 */
[----:B------:R-:W3:Y:S04]  /*f9d0*/  LDL.LU R23, [R1+0x60c] ;  /* 0x00060c0001177983 */ /* 0x000ee80000300800 */
[----:B------:R-:W4:Y:S04]  /*f9e0*/  LDL.LU R22, [R1+0x638] ;  /* 0x0006380001167983 */ /* 0x000f280000300800 */
[----:B------:R-:W3:Y:S04]  /*f9f0*/  LDL.LU R21, [R1+0x604] ;  /* 0x0006040001157983 */ /* 0x000ee80000300800 */
        /* <DEDUP_REMOVED lines=23> */
[----:B------:R0:W-:Y:S04]  /*fb70*/  STL [R1+0x650], R9 ;  /* 0x0006500901007387 */ /* 0x0001e80000100800 */
[----:B0-----:R-:W2:Y:S02]  /*fb80*/  LDL.LU R9, [R1+0x7fc] ;  /* 0x0007fc0001097983 */ /* 0x001ea40000300800 */
[----:B--2---:R-:W-:-:S05]  /*fb90*/  IADD3 R26, P5, R9, R26, RZ ;  /* 0x0000001a091a7210 */ /* 0x004fca0007fbe0ff */
[----:B------:R0:W-:Y:S04]  /*fba0*/  STL [R1+0x61c], R26 ;  /* 0x00061c1a01007387 */ /* 0x0001e80000100800 */
[----:B0-----:R-:W2:Y:S02]  /*fbb0*/  LDL.LU R26, [R1+0x7f8] ;  /* 0x0007f800011a7983 */ /* 0x001ea40000300800 */
[----:B--2---:R-:W-:-:S05]  /*fbc0*/  IMAD.X R26, R2, 0x1, R26, P6 ;  /* 0x00000001021a7824 */ /* 0x004fca00030e061a */
[----:B------:R0:W-:Y:S04]  /*fbd0*/  STL [R1+0x648], R26 ;  /* 0x0006481a01007387 */ /* 0x0001e80000100800 */
[----:B0-----:R-:W2:Y:S02]  /*fbe0*/  LDL.LU R26, [R1+0x7f4] ;  /* 0x0007f400011a7983 */ /* 0x001ea40000300800 */
[----:B--2---:R-:W-:-:S05]  /*fbf0*/  IADD3 R26, P6, R9, R26, RZ ;  /* 0x0000001a091a7210 */ /* 0x004fca0007fde0ff */
[----:B------:R0:W-:Y:S04]  /*fc00*/  STL [R1+0x614], R26 ;  /* 0x0006141a01007387 */ /* 0x0001e80000100800 */
[----:B0-----:R-:W2:Y:S01]  /*fc10*/  LDL.LU R26, [R1+0x7f0] ;  /* 0x0007f000011a7983 */ /* 0x001ea20000300800 */
[C---:B----4-:R-:W-:Y:S01]  /*fc20*/  IMAD.X R22, R2.reuse, 0x1, R22, P1 ;  /* 0x0000000102167824 */ /* 0x050fe200008e0616 */
[C---:B---3--:R-:W-:Y:S01]  /*fc30*/  IADD3 R21, P1, R9.reuse, R21, RZ ;  /* 0x0000001509157210 */ /* 0x048fe20007f3e0ff */
        /* <DEDUP_REMOVED lines=19> */
[----:B------:R-:W-:Y:S01]  /*fd70*/  IADD3 R16, P5, R9, R16, RZ ;  /* 0x0000001009107210 */ /* 0x000fe20007fbe0ff */
[----:B------:R-:W-:-:S02]  /*fd80*/  IMAD.X R0, R2, 0x1, R0, P6 ;  /* 0x0000000102007824 */ /* 0x000fc400030e0600 */
[----:B--2---:R-:W-:Y:S01]  /*fd90*/  IMAD.X R26, R2, 0x1, R26, P0 ;  /* 0x00000001021a7824 */ /* 0x004fe200000e061a */
[----:B------:R-:W-:-:S04]  /*fda0*/  IADD3 R23, P0, R9, R23, RZ ;  /* 0x0000001709177210 */ /* 0x000fc80007f1e0ff */
[----:B------:R-:W-:Y:S04]  /*fdb0*/  STL [R1+0x640], R26 ;  /* 0x0006401a01007387 */ /* 0x000fe80000100800 */
        /* <DEDUP_REMOVED lines=129> */
[----:B------:R0:W-:Y:S04]  /*105d0*/  STL [R1+0x560], R16 ;  /* 0x0005601001007387 */ /* 0x0001e80000100800 */
[----:B0-----:R-:W3:Y:S04]  /*105e0*/  LDL.LU R16, [R1+0x524] ;  /* 0x0005240001107983 */ /* 0x001ee80000300800 */
[----:B------:R-:W-:Y:S04]  /*105f0*/  STL [R1+0x52c], R0 ;  /* 0x00052c0001007387 */ /* 0x000fe80000100800 */
[----:B------:R-:W4:Y:S04]  /*10600*/  LDL.LU R26, [R1+0x548] ;  /* 0x00054800011a7983 */ /* 0x000f280000300800 */
[----:B----4-:R0:W-:Y:S04]  /*10610*/  STL [R1+0x7d4], R26 ;  /* 0x0007d41a01007387 */ /* 0x0101e80000100800 */
[----:B0-----:R-:W4:Y:S01]  /*10620*/  LDL.LU R26, [R1+0x51c] ;  /* 0x00051c00011a7983 */ /* 0x001f220000300800 */
[----:B--2---:R-:W-:-:S03]  /*10630*/  IMAD.X R9, R2, 0x1, R9, P1 ;  /* 0x0000000102097824 */ /* 0x004fc600008e0609 */
[----:B----4-:R0:W-:Y:S04]  /*10640*/  STL [R1+0x7d8], R26 ;  /* 0x0007d81a01007387 */ /* 0x0101e80000100800 */
[----:B0-----:R-:W2:Y:S04]  /*10650*/  LDL.LU R26, [R1+0x550] ;  /* 0x00055000011a7983 */ /* 0x001ea80000300800 */
        /* <DEDUP_REMOVED lines=26> */
[----:B0-----:R-:W3:Y:S01]  /*10800*/  LDL.LU R9, [R1+0x7dc] ;  /* 0x0007dc0001097983 */ /* 0x001ee20000300800 */
[----:B--2---:R-:W-:Y:S01]  /*10810*/  IMAD.X R26, R2, 0x1, R26, P2 ;  /* 0x00000001021a7824 */ /* 0x004fe200010e061a */
[----:B---3--:R-:W-:-:S05]  /*10820*/  IADD3 R16, P1, R9, R16, RZ ;  /* 0x0000001009107210 */ /* 0x008fca0007f3e0ff */
[----:B------:R0:W-:Y:S04]  /*10830*/  STL [R1+0x524], R16 ;  /* 0x0005241001007387 */ /* 0x0001e80000100800 */
[----:B0-----:R-:W2:Y:S04]  /*10840*/  LDL.LU R16, [R1+0x4e0] ;  /* 0x0004e00001107983 */ /* 0x001ea80000300800 */
[----:B------:R0:W-:Y:S04]  /*10850*/  STL [R1+0x550], R26 ;  /* 0x0005501a01007387 */ /* 0x0001e80000100800 */
[----:B0-----:R-:W3:Y:S02]  /*10860*/  LDL.LU R26, [R1+0x7d8] ;  /* 0x0007d800011a7983 */ /* 0x001ee40000300800 */
[----:B---3--:R-:W-:-:S05]  /*10870*/  IADD3 R26, P2, R9, R26, RZ ;  /* 0x0000001a091a7210 */ /* 0x008fca0007f5e0ff */
[----:B------:R0:W-:Y:S04]  /*10880*/  STL [R1+0x51c], R26 ;  /* 0x00051c1a01007387 */ /* 0x0001e80000100800 */
[----:B0-----:R-:W3:Y:S01]  /*10890*/  LDL.LU R26, [R1+0x7d4] ;  /* 0x0007d400011a7983 */ /* 0x001ee20000300800 */
[C---:B----4-:R-:W-:Y:S01]  /*108a0*/  IMAD.X R22, R2.reuse, 0x1, R22, P4 ;  /* 0x0000000102167824 */ /* 0x050fe200020e0616 */
        /* <DEDUP_REMOVED lines=21> */
[----:B---3--:R-:W-:Y:S01]  /*10a00*/  IMAD.X R26, R2, 0x1, R26, P3 ;  /* 0x00000001021a7824 */ /* 0x008fe200018e061a */
        /* <DEDUP_REMOVED lines=28> */
[----:B0-----:R-:W3:Y:S04]  /*10bd0*/  LDL.LU R17, [R1+0x4ac] ;  /* 0x0004ac0001117983 */ /* 0x001ee80000300800 */
[----:B------:R0:W-:Y:S04]  /*10be0*/  STL [R1+0x4b4], R0 ;  /* 0x0004b40001007387 */ /* 0x0001e80000100800 */
[----:B0-----:R-:W4:Y:S04]  /*10bf0*/  LDL.LU R0, [R1+0x4d8] ;  /* 0x0004d80001007983 */ /* 0x001f280000300800 */
[----:B------:R-:W3:Y:S01]  /*10c00*/  LDL.LU R26, [R1+0x49c] ;  /* 0x00049c00011a7983 */ /* 0x000ee20000300800 */
[----:B--2---:R-:W-:-:S03]  /*10c10*/  IMAD.X R16, R2, 0x1, R16, P2 ;  /* 0x0000000102107824 */ /* 0x004fc600010e0610 */
[----:B---3--:R0:W-:Y:S04]  /*10c20*/  STL [R1+0x7cc], R26 ;  /* 0x0007cc1a01007387 */ /* 0x0081e80000100800 */
[----:B0-----:R-:W2:Y:S04]  /*10c30*/  LDL.LU R26, [R1+0x4d0] ;  /* 0x0004d000011a7983 */ /* 0x001ea80000300800 */
[----:B------:R-:W-:Y:S04]  /*10c40*/  STL [R1+0x4e0], R16 ;  /* 0x0004e01001007387 */ /* 0x000fe80000100800 */
[----:B--2---:R0:W-:Y:S04]  /*10c50*/  STL [R1+0x7d0], R26 ;  /* 0x0007d01a01007387 */ /* 0x0041e80000100800 */
[----:B0-----:R-:W2:Y:S04]  /*10c60*/  LDL.LU R26, [R1+0x4a4] ;  /* 0x0004a400011a7983 */ /* 0x001ea80000300800 */
        /* <DEDUP_REMOVED lines=15> */
[----:B------:R-:W3:Y:S01]  /*10d60*/  LDL.LU R13, [R1+0x45c] ;  /* 0x00045c00010d7983 */ /* 0x000ee20000300800 */
[----:B------:R-:W-:-:S03]  /*10d70*/  IADD3 R17, P2, R9, R17, RZ ;  /* 0x0000001109117210 */ /* 0x000fc60007f5e0ff */
[----:B------:R-:W3:Y:S04]  /*10d80*/  LDL.LU R14, [R1+0x488] ;  /* 0x00048800010e7983 */ /* 0x000ee80000300800 */
[----:B------:R-:W3:Y:S01]  /*10d90*/  LDL.LU R15, [R1+0x454] ;  /* 0x00045400010f7983 */ /* 0x000ee20000300800 */
[----:B----4-:R-:W-:-:S03]  /*10da0*/  IMAD.X R0, R2, 0x1, R0, P3 ;  /* 0x0000000102007824 */ /* 0x010fc600018e0600 */
[----:B------:R-:W4:Y:S04]  /*10db0*/  LDL.LU R29, [R1+0x480] ;  /* 0x00048000011d7983 */ /* 0x000f280000300800 */
[----:B------:R-:W4:Y:S04]  /*10dc0*/  LDL.LU R27, [R1+0x44c] ;  /* 0x00044c00011b7983 */ /* 0x000f280000300800 */
[----:B------:R-:W4:Y:S04]  /*10dd0*/  LDL.LU R28, [R1+0x478] ;  /* 0x00047800011c7983 */ /* 0x000f280000300800 */
[----:B------:R-:W4:Y:S04]  /*10de0*/  LDL.LU R19, [R1+0x444] ;  /* 0x0004440001137983 */ /* 0x000f280000300800 */
[----:B------:R-:W4:Y:S04]  /*10df0*/  LDL.LU R16, [R1+0x470] ;  /* 0x0004700001107983 */ /* 0x000f280000300800 */
[----:B------:R-:W4:Y:S04]  /*10e00*/  LDL.LU R18, [R1+0x43c] ;  /* 0x00043c0001127983 */ /* 0x000f280000300800 */
[----:B------:R0:W-:Y:S04]  /*10e10*/  STL [R1+0x4ac], R17 ;  /* 0x0004ac1101007387 */ /* 0x0001e80000100800 */
[----:B0-----:R-:W4:Y:S04]  /*10e20*/  LDL.LU R17, [R1+0x468] ;  /* 0x0004680001117983 */ /* 0x001f280000300800 */
[----:B------:R0:W-:Y:S04]  /*10e30*/  STL [R1+0x4d8], R0 ;  /* 0x0004d80001007387 */ /* 0x0001e80000100800 */
[----:B0-----:R-:W4:Y:S01]  /*10e40*/  LDL.LU R0, [R1+0x434] ;  /* 0x0004340001007983 */ /* 0x001f220000300800 */
[----:B--2---:R-:W-:-:S05]  /*10e50*/  IADD3 R26, P3, R9, R26, RZ ;  /* 0x0000001a091a7210 */ /* 0x004fca0007f7e0ff */
[----:B------:R0:W-:Y:S04]  /*10e60*/  STL [R1+0x4a4], R26 ;  /* 0x0004a41a01007387 */ /* 0x0001e80000100800 */
[----:B0-----:R-:W2:Y:S02]  /*10e70*/  LDL.LU R26, [R1+0x7d0] ;  /* 0x0007d000011a7983 */ /* 0x001ea40000300800 */
[----:B--2---:R-:W-:-:S05]  /*10e80*/  IMAD.X R26, R2, 0x1, R26, P4 ;  /* 0x00000001021a7824 */ /* 0x004fca00020e061a */
[----:B------:R0:W-:Y:S04]  /*10e90*/  STL [R1+0x4d0], R26 ;  /* 0x0004d01a01007387 */ /* 0x0001e80000100800 */
[----:B0-----:R-:W2:Y:S01]  /*10ea0*/  LDL.LU R26, [R1+0x7cc] ;  /* 0x0007cc00011a7983 */ /* 0x001ea20000300800 */
[C---:B---3--:R-:W-:Y:S01]  /*10eb0*/  IMAD.X R23, R2.reuse, 0x1, R23, P5 ;  /* 0x0000000102177824 */ /* 0x048fe200028e0617 */
        /* <DEDUP_REMOVED lines=15> */
[C---:B----4-:R-:W-:Y:S01]  /*10fb0*/  IMAD.X R29, R2.reuse, 0x1, R29, P0 ;  /* 0x00000001021d7824 */ /* 0x050fe200000e061d */
        /* <DEDUP_REMOVED lines=34> */
[----:B------:R0:W-:Y:S04]  /*111e0*/  STL [R1+0x43c], R18 ;  /* 0x00043c1201007387 */ /* 0x0001e80000100800 */
[----:B0-----:R-:W4:Y:S04]  /*111f0*/  LDL.LU R18, [R1+0x458] ;  /* 0x0004580001127983 */ /* 0x001f280000300800 */
[----:B------:R-:W2:Y:S01]  /*11200*/  LDL.LU R26, [R1+0x450] ;  /* 0x00045000011a7983 */ /* 0x000ea20000300800 */
[----:B------:R-:W-:Y:S01]  /*11210*/  IMAD.X R17, R2, 0x1, R17, P3 ;  /* 0x0000000102117824 */ /* 0x000fe200018e0611 */
[----:B------:R-:W-:-:S04]  /*11220*/  IADD3 R0, P3, R9, R0, RZ ;  /* 0x0000000009007210 */ /* 0x000fc80007f7e0ff */
[----:B------:R-:W-:Y:S04]  /*11230*/  STL [R1+0x468], R17 ;  /* 0x0004681101007387 */ /* 0x000fe80000100800 */
[----:B--2---:R0:W-:Y:S04]  /*11240*/  STL [R1+0x7c8], R26 ;  /* 0x0007c81a01007387 */ /* 0x0041e80000100800 */
[----:B------:R1:W-:Y:S04]  /*11250*/  STL [R1+0x434], R0 ;  /* 0x0004340001007387 */ /* 0x0003e80000100800 */
[----:B0-----:R-:W2:Y:S04]  /*11260*/  LDL.LU R26, [R1+0x424] ;  /* 0x00042400011a7983 */ /* 0x001ea80000300800 */
[----:B------:R-:W2:Y:S04]  /*11270*/  LDL.LU R23, [R1+0x41c] ;  /* 0x00041c0001177983 */ /* 0x000ea80000300800 */
        /* <DEDUP_REMOVED lines=13> */
[----:B------:R-:W2:Y:S01]  /*11350*/  LDL.LU R12, [R1+0x3e4] ;  /* 0x0003e400010c7983 */ /* 0x000ea20000300800 */
[----:B------:R-:W-:-:S03]  /*11360*/  IMAD.X R19, R2, 0x1, R19, P4 ;  /* 0x0000000102137824 */ /* 0x000fc600020e0613 */
[----:B------:R-:W2:Y:S04]  /*11370*/  LDL.LU R13, [R1+0x410] ;  /* 0x00041000010d7983 */ /* 0x000ea80000300800 */
[----:B------:R-:W2:Y:S01]  /*11380*/  LDL.LU R14, [R1+0x3dc] ;  /* 0x0003dc00010e7983 */ /* 0x000ea20000300800 */
[----:B---3--:R-:W-:-:S03]  /*11390*/  IADD3 R16, P4, R9, R16, RZ ;  /* 0x0000001009107210 */ /* 0x008fc60007f9e0ff */
[----:B------:R-:W3:Y:S04]  /*113a0*/  LDL.LU R15, [R1+0x408] ;  /* 0x00040800010f7983 */ /* 0x000ee80000300800 */
[----:B------:R-:W3:Y:S01]  /*113b0*/  LDL.LU R29, [R1+0x3d4] ;  /* 0x0003d400011d7983 */ /* 0x000ee20000300800 */
[----:B----4-:R-:W-:-:S03]  /*113c0*/  IMAD.X R18, R2, 0x1, R18, P5 ;  /* 0x0000000102127824 */ /* 0x010fc600028e0612 */
[----:B------:R-:W4:Y:S04]  /*113d0*/  LDL.LU R27, [R1+0x400] ;  /* 0x00040000011b7983 */ /* 0x000f280000300800 */
[----:B------:R-:W4:Y:S04]  /*113e0*/  LDL.LU R17, [R1+0x3cc] ;  /* 0x0003cc0001117983 */ /* 0x000f280000300800 */
[----:B-1----:R-:W4:Y:S04]  /*113f0*/  LDL.LU R0, [R1+0x3f8] ;  /* 0x0003f80001007983 */ /* 0x002f280000300800 */
[----:B------:R-:W4:Y:S04]  /*11400*/  LDL.LU R28, [R1+0x3c4] ;  /* 0x0003c400011c7983 */ /* 0x000f280000300800 */
[----:B------:R0:W-:Y:S04]  /*11410*/  STL [R1+0x460], R19 ;  /* 0x0004601301007387 */ /* 0x0001e80000100800 */
[----:B0-----:R-:W4:Y:S04]  /*11420*/  LDL.LU R19, [R1+0x3f0] ;  /* 0x0003f00001137983 */ /* 0x001f280000300800 */
[----:B------:R0:W-:Y:S04]  /*11430*/  STL [R1+0x42c], R16 ;  /* 0x00042c1001007387 */ /* 0x0001e80000100800 */
[----:B0-----:R-:W4:Y:S04]  /*11440*/  LDL.LU R16, [R1+0x3bc] ;  /* 0x0003bc0001107983 */ /* 0x001f280000300800 */
[----:B------:R0:W-:Y:S04]  /*11450*/  STL [R1+0x458], R18 ;  /* 0x0004581201007387 */ /* 0x0001e80000100800 */
[----:B0-----:R-:W4:Y:S01]  /*11460*/  LDL.LU R18, [R1+0x3e8] ;  /* 0x0003e80001127983 */ /* 0x001f220000300800 */
[----:B--2---:R-:W-:-:S05]  /*11470*/  IADD3 R26, P5, R9, R26, RZ ;  /* 0x0000001a091a7210 */ /* 0x004fca0007fbe0ff */
[----:B------:R0:W-:Y:S04]  /*11480*/  STL [R1+0x424], R26 ;  /* 0x0004241a01007387 */ /* 0x0001e80000100800 */
[----:B0-----:R-:W2:Y:S01]  /*11490*/  LDL.LU R26, [R1+0x7c8] ;  /* 0x0007c800011a7983 */ /* 0x001ea20000300800 */
        /* <DEDUP_REMOVED lines=14> */
[C---:B---3--:R-:W-:Y:S01]  /*11580*/  IMAD.X R15, R2.reuse, 0x1, R15, P1 ;  /* 0x00000001020f7824 */ /* 0x048fe200008e060f */
[C---:B------:R-:W-:Y:S01]  /*11590*/  IADD3 R29, P1, R9.reuse, R29, RZ ;  /* 0x0000001d091d7210 */ /* 0x040fe20007f3e0ff */
[C---:B----4-:R-:W-:Y:S01]  /*115a0*/  IMAD.X R27, R2.reuse, 0x1, R27, P2 ;  /* 0x00000001021b7824 */ /* 0x050fe200010e061b */
[C---:B------:R-:W-:Y:S01]  /*115b0*/  IADD3 R17, P2, R9.reuse, R17, RZ ;  /* 0x0000001109117210 */ /* 0x040fe20007f5e0ff */
[C---:B------:R-:W-:Y:S01]  /*115c0*/  IMAD.X R0, R2.reuse, 0x1, R0, P3 ;  /* 0x0000000102007824 */ /* 0x040fe200018e0600 */
[C---:B------:R-:W-:Y:S01]  /*115d0*/  IADD3 R28, P3, R9.reuse, R28, RZ ;  /* 0x0000001c091c7210 */ /* 0x040fe20007f7e0ff */
[C---:B------:R-:W-:Y:S01]  /*115e0*/  IMAD.X R19, R2.reuse, 0x1, R19, P4 ;  /* 0x0000000102137824 */ /* 0x040fe200020e0613 */
[C---:B------:R-:W-:Y:S01]  /*115f0*/  IADD3 R16, P4, R9.reuse, R16, RZ ;  /* 0x0000001009107210 */ /* 0x040fe20007f9e0ff */
        /* <DEDUP_REMOVED lines=30> */
[----:B------:R-:W-:Y:S04]  /*117e0*/  STL [R1+0x3c4], R28 ;  /* 0x0003c41c01007387 */ /* 0x000fe80000100800 */
[----:B0-----:R-:W4:Y:S04]  /*117f0*/  LDL.LU R16, [R1+0x3ac] ;  /* 0x0003ac0001107983 */ /* 0x001f280000300800 */
[----:B------:R-:W-:Y:S04]  /*11800*/  STL [R1+0x3f0], R19 ;  /* 0x0003f01301007387 */ /* 0x000fe80000100800 */
[----:B------:R-:W2:Y:S01]  /*11810*/  LDL.LU R26, [R1+0x3a4] ;  /* 0x0003a400011a7983 */ /* 0x000ea20000300800 */
[----:B------:R-:W-:-:S03]  /*11820*/  IMAD.X R18, R2, 0x1, R18, P5 ;  /* 0x0000000102127824 */ /* 0x000fc600028e0612 */
[----:B--2---:R0:W-:Y:S04]  /*11830*/  STL [R1+0x7c4], R26 ;  /* 0x0007c41a01007387 */ /* 0x0041e80000100800 */
[----:B0-----:R-:W2:Y:S04]  /*11840*/  LDL.LU R26, [R1+0x3d8] ;  /* 0x0003d800011a7983 */ /* 0x001ea80000300800 */
[----:B------:R0:W-:Y:S04]  /*11850*/  STL [R1+0x3e8], R18 ;  /* 0x0003e81201007387 */ /* 0x0001e80000100800 */
        /* <DEDUP_REMOVED lines=19> */
[----:B------:R-:W-:-:S03]  /*11990*/  IADD3 R17, P5, R9, R17, RZ ;  /* 0x0000001109117210 */ /* 0x000fc60007fbe0ff */
[----:B------:R-:W2:Y:S01]  /*119a0*/  LDL.LU R27, [R1+0x354] ;  /* 0x00035400011b7983 */ /* 0x000ea20000300800 */
[----:B---3--:R-:W-:-:S03]  /*119b0*/  IMAD.X R0, R2, 0x1, R0, P6 ;  /* 0x0000000102007824 */ /* 0x008fc600030e0600 */
[----:B------:R-:W3:Y:S04]  /*119c0*/  LDL.LU R28, [R1+0x380] ;  /* 0x00038000011c7983 */ /* 0x000ee80000300800 */
[----:B------:R-:W3:Y:S04]  /*119d0*/  LDL.LU R19, [R1+0x34c] ;  /* 0x00034c0001137983 */ /* 0x000ee80000300800 */
[----:B0-----:R-:W3:Y:S01]  /*119e0*/  LDL.LU R18, [R1+0x378] ;  /* 0x0003780001127983 */ /* 0x001ee20000300800 */
[----:B----4-:R-:W-:-:S03]  /*119f0*/  IADD3 R16, P6, R9, R16, RZ ;  /* 0x0000001009107210 */ /* 0x010fc60007fde0ff */
[----:B------:R-:W-:Y:S04]  /*11a00*/  STL [R1+0x3b4], R17 ;  /* 0x0003b41101007387 */ /* 0x000fe80000100800 */
[----:B------:R0:W-:Y:S04]  /*11a10*/  STL [R1+0x3e0], R0 ;  /* 0x0003e00001007387 */ /* 0x0001e80000100800 */
[----:B0-----:R-:W4:Y:S04]  /*11a20*/  LDL.LU R0, [R1+0x344] ;  /* 0x0003440001007983 */ /* 0x001f280000300800 */
[----:B------:R-:W4:Y:S04]  /*11a30*/  LDL.LU R17, [R1+0x370] ;  /* 0x0003700001117983 */ /* 0x000f280000300800 */
[----:B------:R0:W-:Y:S04]  /*11a40*/  STL [R1+0x3ac], R16 ;  /* 0x0003ac1001007387 */ /* 0x0001e80000100800 */
[----:B0-----:R-:W4:Y:S01]  /*11a50*/  LDL.LU R16, [R1+0x33c] ;  /* 0x00033c0001107983 */ /* 0x001f220000300800 */
[----:B--2---:R-:W-:-:S05]  /*11a60*/  IMAD.X R26, R2, 0x1, R26, P0 ;  /* 0x00000001021a7824 */ /* 0x004fca00000e061a */
        /* <DEDUP_REMOVED lines=20> */
[----:B---3--:R-:W-:-:S02]  /*11bb0*/  IMAD.X R28, R2, 0x1, R28, P4 ;  /* 0x00000001021c7824 */ /* 0x008fc400020e061c */
[----:B------:R-:W-:Y:S01]  /*11bc0*/  IMAD.X R18, R2, 0x1, R18, P5 ;  /* 0x0000000102127824 */ /* 0x000fe200028e0612 */
[C---:B------:R-:W-:Y:S02]  /*11bd0*/  IADD3 R19, P4, R9.reuse, R19, RZ ;  /* 0x0000001309137210 */ /* 0x040fe40007f9e0ff */
[C---:B----4-:R-:W-:Y:S02]  /*11be0*/  IADD3 R0, P5, R9.reuse, R0, RZ ;  /* 0x0000000009007210 */ /* 0x050fe40007fbe0ff */
[----:B--2---:R-:W-:-:S05]  /*11bf0*/  IADD3 R26, P0, R9, R26, RZ ;  /* 0x0000001a091a7210 */ /* 0x004fca0007f1e0ff */
        /* <DEDUP_REMOVED lines=31> */
[----:B------:R-:W-:Y:S01]  /*11df0*/  IMAD.X R17, R2, 0x1, R17, P6 ;  /* 0x0000000102117824 */ /* 0x000fe200030e0611 */
[----:B------:R-:W-:-:S02]  /*11e00*/  IADD3 R16, P6, R9, R16, RZ ;  /* 0x0000001009107210 */ /* 0x000fc40007fde0ff */
[----:B--2---:R0:W-:Y:S04]  /*11e10*/  STL [R1+0x7c0], R26 ;  /* 0x0007c01a01007387 */ /* 0x0041e80000100800 */
[----:B------:R-:W-:Y:S04]  /*11e20*/  STL [R1+0x370], R17 ;  /* 0x0003701101007387 */ /* 0x000fe80000100800 */
        /* <DEDUP_REMOVED lines=25> */
[----:B------:R-:W3:Y:S04]  /*11fc0*/  LDL.LU R14, [R1+0x2f0] ;  /* 0x0002f000010e7983 */ /* 0x000ee80000300800 */
[----:B------:R0:W-:Y:S01]  /*11fd0*/  STL [R1+0x368], R27 ;  /* 0x0003681b01007387 */ /* 0x0001e20000100800 */
[----:B----4-:R-:W-:-:S03]  /*11fe0*/  IMAD.X R0, R2, 0x1, R0, P1 ;  /* 0x0000000102007824 */ /* 0x010fc600008e0600 */
[----:B------:R-:W4:Y:S04]  /*11ff0*/  LDL.LU R15, [R1+0x2e8] ;  /* 0x0002e800010f7983 */ /* 0x000f280000300800 */
[----:B------:R1:W-:Y:S04]  /*12000*/  STL [R1+0x334], R28 ;  /* 0x0003341c01007387 */ /* 0x0003e80000100800 */
[----:B0-----:R-:W4:Y:S04]  /*12010*/  LDL.LU R27, [R1+0x2e0] ;  /* 0x0002e000011b7983 */ /* 0x001f280000300800 */
[----:B-1----:R-:W4:Y:S04]  /*12020*/  LDL.LU R28, [R1+0x6d8] ;  /* 0x0006d800011c7983 */ /* 0x002f280000300800 */
        /* <DEDUP_REMOVED lines=16> */
[----:B------:R0:W-:Y:S04]  /*12130*/  STL [R1+0x358], R26 ;  /* 0x0003581a01007387 */ /* 0x0001e80000100800 */
[----:B0-----:R-:W2:Y:S04]  /*12140*/  LDL.LU R26, [R1+0x7bc] ;  /* 0x0007bc00011a7983 */ /* 0x001ea80000300800 */
        /* <DEDUP_REMOVED lines=19> */
[----:B0-----:R-:W2:Y:S01]  /*12280*/  LDL.LU R19, [R1+0x794] ;  /* 0x0007940001137983 */ /* 0x001ea20000300800 */
[C---:B------:R-:W-:Y:S01]  /*12290*/  IADD3 R3, P0, R9.reuse, R3, RZ ;  /* 0x0000000309037210 */ /* 0x040fe20007f1e0ff */
[C---:B------:R-:W-:Y:S01]  /*122a0*/  IMAD.X R4, R2.reuse, 0x1, R4, P1 ;  /* 0x0000000102047824 */ /* 0x040fe200008e0604 */
[C---:B------:R-:W-:Y:S01]  /*122b0*/  IADD3 R5, P1, R9.reuse, R5, RZ ;  /* 0x0000000509057210 */ /* 0x040fe20007f3e0ff */
[C---:B------:R-:W-:Y:S01]  /*122c0*/  IMAD.X R6, R2.reuse, 0x1, R6, P2 ;  /* 0x0000000102067824 */ /* 0x040fe200010e0606 */
[C---:B------:R-:W-:Y:S01]  /*122d0*/  IADD3 R7, P2, R9.reuse, R7, RZ ;  /* 0x0000000709077210 */ /* 0x040fe20007f5e0ff */
[----:B------:R-:W-:Y:S04]  /*122e0*/  STL [R1+0x2fc], R3 ;  /* 0x0002fc0301007387 */ /* 0x000fe80000100800 */
[----:B------:R-:W-:Y:S04]  /*122f0*/  STL [R1+0x328], R4 ;  /* 0x0003280401007387 */ /* 0x000fe80000100800 */
[----:B------:R-:W-:Y:S04]  /*12300*/  STL [R1+0x2f4], R5 ;  /* 0x0002f40501007387 */ /* 0x000fe80000100800 */
[----:B------:R-:W-:Y:S04]  /*12310*/  STL [R1+0x320], R6 ;  /* 0x0003200601007387 */ /* 0x000fe80000100800 */
[----:B------:R2:W-:Y:S01]  /*12320*/  STL [R1+0x2ec], R7 ;  /* 0x0002ec0701007387 */ /* 0x0005e20000100800 */
[C---:B------:R-:W-:Y:S01]  /*12330*/  IMAD.X R8, R2.reuse, 0x1, R8, P3 ;  /* 0x0000000102087824 */ /* 0x040fe200018e0608 */
[----:B------:R-:W-:Y:S01]  /*12340*/  IADD3 R10, P3, R9, R10, RZ ;  /* 0x0000000a090a7210 */ /* 0x000fe20007f7e0ff */
[----:B------:R-:W-:-:S02]  /*12350*/  IMAD.X R29, R2, 0x1, R29, P6 ;  /* 0x00000001021d7824 */ /* 0x000fc400030e061d */
[C---:B------:R-:W-:Y:S02]  /*12360*/  IMAD.X R11, R2.reuse, 0x1, R11, P4 ;  /* 0x00000001020b7824 */ /* 0x040fe400020e060b */
[C---:B------:R-:W-:Y:S01]  /*12370*/  IMAD.X R12, R2.reuse, 0x1, R12, P5 ;  /* 0x00000001020c7824 */ /* 0x040fe200028e060c */
[----:B------:R-:W-:Y:S01]  /*12380*/  STL [R1+0x318], R8 ;  /* 0x0003180801007387 */ /* 0x000fe20000100800 */
[----:B---3--:R-:W-:-:S03]  /*12390*/  IMAD.X R13, R2, 0x1, R13, P0 ;  /* 0x00000001020d7824 */ /* 0x008fc600000e060d */
[----:B------:R-:W-:Y:S01]  /*123a0*/  STL [R1+0x2e4], R10 ;  /* 0x0002e40a01007387 */ /* 0x000fe20000100800 */
[----:B------:R-:W-:-:S03]  /*123b0*/  IMAD.X R14, R2, 0x1, R14, P1 ;  /* 0x00000001020e7824 */ /* 0x000fc600008e060e */
[----:B------:R0:W-:Y:S01]  /*123c0*/  STL [R1+0x300], R29 ;  /* 0x0003001d01007387 */ /* 0x0001e20000100800 */
[----:B----4-:R-:W-:-:S03]  /*123d0*/  IMAD.X R15, R2, 0x1, R15, P2 ;  /* 0x00000001020f7824 */ /* 0x010fc600010e060f */
[----:B------:R-:W-:Y:S01]  /*123e0*/  STL [R1+0x310], R11 ;  /* 0x0003100b01007387 */ /* 0x000fe20000100800 */
[----:B------:R-:W-:-:S03]  /*123f0*/  IMAD.X R27, R2, 0x1, R27, P3 ;  /* 0x00000001021b7824 */ /* 0x000fc600018e061b */
[----:B------:R-:W-:Y:S04]  /*12400*/  STL [R1+0x308], R12 ;  /* 0x0003080c01007387 */ /* 0x000fe80000100800 */
[----:B------:R-:W-:Y:S04]  /*12410*/  STL [R1+0x2f8], R13 ;  /* 0x0002f80d01007387 */ /* 0x000fe80000100800 */
[----:B------:R-:W-:Y:S04]  /*12420*/  STL [R1+0x2f0], R14 ;  /* 0x0002f00e01007387 */ /* 0x000fe80000100800 */
[----:B------:R-:W-:Y:S04]  /*12430*/  STL [R1+0x2e8], R15 ;  /* 0x0002e80f01007387 */ /* 0x000fe80000100800 */
[----:B------:R-:W-:Y:S01]  /*12440*/  STL [R1+0x2e0], R27 ;  /* 0x0002e01b01007387 */ /* 0x000fe20000100800 */
[----:B--2---:R-:W-:Y:S01]  /*12450*/  HMMA.16816.F32 R4, R20, R24, R16 ;  /* 0x000000181404723c */ /* 0x004fe20000001810 */
[----:B------:R-:W-:-:S02]  /*12460*/  IADD3 R28, P6, R28, UR5, RZ ;  /* 0x000000051c1c7c10 */ /* 0x000fc4000ffde0ff */
[----:B------:R-:W-:Y:S01]  /*12470*/  IADD3 R0, P4, R0, UR5, RZ ;  /* 0x0000000500007c10 */ /* 0x000fe2000ff9e0ff */
[----:B0-----:R-:W0:-:S15]  /*12480*/  LDC R29, c[0x0][0x230] ;  /* 0x00008c00ff1d7b82 */ /* 0x001e1e0000000800 */
[----:B------:R-:W-:-:S04]  /*12490*/  NOP ;  /* 0x0000000000007918 */ /* 0x000fc80000000000 */
[----:B------:R-:W-:Y:S04]  /*124a0*/  STL.64 [R1+0x50], R4 ;  /* 0x0000500401007387 */ /* 0x000fe80000100a00 */
[----:B------:R-:W-:Y:S04]  /*124b0*/  STL.64 [R1+0x58], R6 ;  /* 0x0000580601007387 */ /* 0x000fe80000100a00 */
[----:B------:R-:W2:Y:S04]  /*124c0*/  LDL.LU R20, [R1+0x6dc] ;  /* 0x0006dc0001147983 */ /* 0x000ea80000300800 */
[----:B--2---:R1:W-:Y:S04]  /*124d0*/  STL [R1+0x78c], R20 ;  /* 0x00078c1401007387 */ /* 0x0043e80000100800 */
[----:B------:R-:W-:Y:S04]  /*124e0*/  STL [R1+0x6d8], R28 ;  /* 0x0006d81c01007387 */ /* 0x000fe80000100800 */
[----:B-1----:R-:W2:Y:S04]  /*124f0*/  LDL.LU R20, [R1+0x70c] ;  /* 0x00070c0001147983 */ /* 0x002ea80000300800 */
[----:B------:R-:W-:Y:S01]  /*12500*/  STL [R1+0x71c], R0 ;  /* 0x00071c0001007387 */ /* 0x000fe20000100800 */
[----:B0-----:R-:W-:-:S05]  /*12510*/  VIADD R29, R29, 0x7f ;  /* 0x0000007f1d1d7836 */ /* 0x001fca0000000000 */
[----:B------:R-:W-:-:S04]  /*12520*/  SHF.R.S32.HI R3, RZ, 0x1f, R29 ;  /* 0x0000001fff037819 */ /* 0x000fc8000001141d */
[----:B------:R-:W-:-:S04]  /*12530*/  LEA.HI R3, R3, R29, RZ, 0x7 ;  /* 0x0000001d03037211 */ /* 0x000fc800078f38ff */
[----:B------:R-:W-:Y:S01]  /*12540*/  SHF.R.S32.HI R3, RZ, 0x7, R3 ;  /* 0x00000007ff037819 */ /* 0x000fe20000011403 */
[----:B--2---:R0:W-:Y:S04]  /*12550*/  STL [R1+0x790], R20 ;  /* 0x0007901401007387 */ /* 0x0041e80000100800 */
        /* <DEDUP_REMOVED lines=9> */
[----:B------:R-:W4:Y:S01]  /*125f0*/  LDL.LU R19, [R1+0x72c] ;  /* 0x00072c0001137983 */ /* 0x000f220000300800 */
[----:B------:R-:W-:-:S03]  /*12600*/  ISETP.NE.U32.AND P0, PT, R26, R3, PT ;  /* 0x000000031a00720c */ /* 0x000fc60003f05070 */
        /* <DEDUP_REMOVED lines=19> */
[----:B--2---:R-:W-:-:S05]  /*12740*/  IADD3 R20, P2, R20, UR5, RZ ;  /* 0x0000000514147c10 */ /* 0x004fca000ff5e0ff */
[----:B------:R0:W-:Y:S04]  /*12750*/  STL [R1+0x714], R20 ;  /* 0x0007141401007387 */ /* 0x0001e80000100800 */
[----:B0-----:R-:W2:Y:S02]  /*12760*/  LDL.LU R20, [R1+0x790] ;  /* 0x0007900001147983 */ /* 0x001ea40000300800 */
[----:B--2---:R-:W-:-:S05]  /*12770*/  IADD3 R20, P3, R20, UR5, RZ ;  /* 0x0000000514147c10 */ /* 0x004fca000ff7e0ff */
[----:B------:R0:W-:Y:S04]  /*12780*/  STL [R1+0x70c], R20 ;  /* 0x00070c1401007387 */ /* 0x0001e80000100800 */
[----:B0-----:R-:W2:Y:S01]  /*12790*/  LDL.LU R20, [R1+0x78c] ;  /* 0x00078c0001147983 */ /* 0x001ea20000300800 */
[----:B------:R-:W-:Y:S02]  /*127a0*/  USHF.R.S32.HI UR8, URZ, 0x1f, UR5 ;  /* 0x0000001f3f087899 */ /* 0x000fe40008011405 */
[----:B---3--:R-:W-:-:S04]  /*127b0*/  IADD3 R21, P1, R21, UR5, RZ ;  /* 0x0000000515157c10 */ /* 0x008fc8000ff3e0ff */
[----:B----4-:R-:W-:Y:S02]  /*127c0*/  IADD3.X R22, R22, UR8, RZ, P6, !PT ;  /* 0x0000000816167c10 */ /* 0x010fe4000b7fe4ff */
[----:B------:R-:W-:Y:S02]  /*127d0*/  IADD3 R23, P6, R23, UR5, RZ ;  /* 0x0000000517177c10 */ /* 0x000fe4000ffde0ff */
[----:B------:R-:W-:Y:S02]  /*127e0*/  IADD3.X R16, R16, UR8, RZ, P4, !PT ;  /* 0x0000000810107c10 */ /* 0x000fe4000a7fe4ff */
[----:B------:R-:W-:Y:S02]  /*127f0*/  IADD3 R17, P4, R17, UR5, RZ ;  /* 0x0000000511117c10 */ /* 0x000fe4000ff9e0ff */
[----:B------:R-:W-:Y:S02]  /*12800*/  IADD3.X R18, R18, UR8, RZ, P6, !PT ;  /* 0x0000000812127c10 */ /* 0x000fe4000b7fe4ff */
[----:B------:R-:W-:-:S02]  /*12810*/  IADD3 R19, P6, R19, UR5, RZ ;  /* 0x0000000513137c10 */ /* 0x000fc4000ffde0ff */
[----:B------:R-:W-:Y:S02]  /*12820*/  IADD3.X R2, R2, UR8, RZ, P2, !PT ;  /* 0x0000000802027c10 */ /* 0x000fe400097fe4ff */
        /* <DEDUP_REMOVED lines=14> */
[----:B--2---:R-:W-:-:S04]  /*12910*/  IADD3 R20, P5, R20, UR5, RZ ;  /* 0x0000000514147c10 */ /* 0x004fc8000ffbe0ff */
[----:B------:R-:W-:Y:S01]  /*12920*/  IADD3.X R24, R24, UR8, RZ, P5, !PT ;  /* 0x0000000818187c10 */ /* 0x000fe2000affe4ff */
[----:B------:R-:W-:Y:S01]  /*12930*/  STL [R1+0x6dc], R20 ;  /* 0x0006dc1401007387 */ /* 0x000fe20000100800 */
[----:B------:R-:W-:-:S03]  /*12940*/  IADD3 R25, P5, R25, UR5, RZ ;  /* 0x0000000519197c10 */ /* 0x000fc6000ffbe0ff */
        /* <DEDUP_REMOVED lines=16> */
[----:B------:R-:W-:-:S03]  /*12a50*/  IADD3.X R14, R14, UR8, RZ, P5, !PT ;  /* 0x000000080e0e7c10 */ /* 0x000fc6000affe4ff */
[----:B------:R-:W-:Y:S01]  /*12a60*/  STL [R1+0x748], R9 ;  /* 0x0007480901007387 */ /* 0x000fe20000100800 */
[----:B------:R-:W-:-:S03]  /*12a70*/  IADD3 R15, P5, R15, UR5, RZ ;  /* 0x000000050f0f7c10 */ /* 0x000fc6000ffbe0ff */
[----:B------:R-:W-:Y:S04]  /*12a80*/  STL [R1+0x704], R10 ;  /* 0x0007040a01007387 */ /* 0x000fe80000100800 */
[----:B------:R-:W-:Y:S04]  /*12a90*/  STL [R1+0x730], R11 ;  /* 0x0007300b01007387 */ /* 0x000fe80000100800 */
[----:B------:R-:W-:Y:S04]  /*12aa0*/  STL [R1+0x700], R12 ;  /* 0x0007000c01007387 */ /* 0x000fe80000100800 */
[----:B------:R-:W-:Y:S01]  /*12ab0*/  STL [R1+0x74c], R13 ;  /* 0x00074c0d01007387 */ /* 0x000fe20000100800 */
[----:B------:R-:W-:-:S03]  /*12ac0*/  IADD3.X R0, R0, UR8, RZ, P5, !PT ;  /* 0x0000000800007c10 */ /* 0x000fc6000affe4ff */
[----:B------:R-:W-:Y:S04]  /*12ad0*/  STL [R1+0x6fc], R14 ;  /* 0x0006fc0e01007387 */ /* 0x000fe80000100800 */
[----:B------:R-:W-:Y:S04]  /*12ae0*/  STL [R1+0x73c], R15 ;  /* 0x00073c0f01007387 */ /* 0x000fe80000100800 */
[----:B------:R-:W-:Y:S04]  /*12af0*/  STL [R1+0x6f8], R29 ;  /* 0x0006f81d01007387 */ /* 0x000fe80000100800 */
[----:B------:R-:W-:Y:S04]  /*12b00*/  STL [R1+0x2b8], R27 ;  /* 0x0002b81b01007387 */ /* 0x000fe80000100800 */
[----:B------:R0:W-:Y:S04]  /*12b10*/  STL [R1+0x6f0], R0 ;  /* 0x0006f00001007387 */ /* 0x0001e80000100800 */
[----:B------:R-:W-:Y:S04]  /*12b20*/  STL [R1+0x6f4], R26 ;  /* 0x0006f41a01007387 */ /* 0x000fe80000100800 */
[----:B0-----:R-:W2:Y:S01]  /*12b30*/  LDL.LU R0, [R1+0x750] ;  /* 0x0007500001007983 */ /* 0x001ea20000300800 */
[----:B------:R-:W-:-:S05]  /*12b40*/  IADD3 R28, P6, R28, UR5, RZ ;  /* 0x000000051c1c7c10 */ /* 0x000fca000ffde0ff */
[----:B------:R-:W-:Y:S04]  /*12b50*/  STL [R1+0x744], R28 ;  /* 0x0007441c01007387 */ /* 0x000fe80000100800 */
[----:B--2---:R0:W-:Y:S04]  /*12b60*/  STL [R1+0x784], R0 ;  /* 0x0007840001007387 */ /* 0x0041e80000100800 */
[----:B0-----:R-:W2:Y:S04]  /*12b70*/  LDL.LU R0, [R1+0x6ec] ;  /* 0x0006ec0001007983 */ /* 0x001ea80000300800 */
        /* <DEDUP_REMOVED lines=33> */
[----:B--2---:R-:W-:-:S05]  /*12d90*/  IADD3.X R0, R0, UR8, RZ, P4, !PT ;  /* 0x0000000800007c10 */ /* 0x004fca000a7fe4ff */
[----:B------:R0:W-:Y:S04]  /*12da0*/  STL [R1+0x6ec], R0 ;  /* 0x0006ec0001007387 */ /* 0x0001e80000100800 */
[----:B0-----:R-:W2:Y:S01]  /*12db0*/  LDL.LU R0, [R1+0x784] ;  /* 0x0007840001007983 */ /* 0x001ea20000300800 */
[----:B---3--:R-:W-:Y:S02]  /*12dc0*/  IADD3.X R20, R20, UR8, RZ, P6, !PT ;  /* 0x0000000814147c10 */ /* 0x008fe4000b7fe4ff */
[----:B----4-:R-:W-:Y:S02]  /*12dd0*/  IADD3 R21, P6, R21, UR5, RZ ;  /* 0x0000000515157c10 */ /* 0x010fe4000ffde0ff */
        /* <DEDUP_REMOVED lines=13> */
[----:B------:R-:W-:-:S02]  /*12eb0*/  IADD3.X R11, R11, UR8, RZ, P1, !PT ;  /* 0x000000080b0b7c10 */ /* 0x000fc40008ffe4ff */
[----:B------:R-:W-:Y:S02]  /*12ec0*/  IADD3 R12, P1, R12, UR5, RZ ;  /* 0x000000050c0c7c10 */ /* 0x000fe4000ff3e0ff */
[----:B------:R-:W-:Y:S02]  /*12ed0*/  IADD3 R13, P3, R13, UR5, RZ ;  /* 0x000000050d0d7c10 */ /* 0x000fe4000ff7e0ff */
[----:B------:R-:W-:Y:S02]  /*12ee0*/  IADD3.X R14, R14, UR8, RZ, P2, !PT ;  /* 0x000000080e0e7c10 */ /* 0x000fe400097fe4ff */
[----:B------:R-:W-:Y:S02]  /*12ef0*/  IADD3.X R15, R15, UR8, RZ, P5, !PT ;  /* 0x000000080f0f7c10 */ /* 0x000fe4000affe4ff */
[----:B------:R-:W-:Y:S02]  /*12f00*/  IADD3.X R29, R29, UR8, RZ, P6, !PT ;  /* 0x000000081d1d7c10 */ /* 0x000fe4000b7fe4ff */
[----:B------:R-:W-:-:S02]  /*12f10*/  IADD3.X R28, R28, UR8, RZ, P3, !PT ;  /* 0x000000081c1c7c10 */ /* 0x000fc40009ffe4ff */
[----:B------:R-:W-:Y:S02]  /*12f20*/  IADD3.X R26, R26, UR8, RZ, P1, !PT ;  /* 0x000000081a1a7c10 */ /* 0x000fe40008ffe4ff */
[----:B--2---:R-:W-:-:S04]  /*12f30*/  IADD3 R0, P4, R0, UR5, RZ ;  /* 0x0000000500007c10 */ /* 0x004fc8000ff9e0ff */
[----:B------:R-:W-:Y:S01]  /*12f40*/  IADD3.X R24, R24, UR8, RZ, P4, !PT ;  /* 0x0000000818187c10 */ /* 0x000fe2000a7fe4ff */
[----:B------:R0:W-:Y:S01]  /*12f50*/  STL [R1+0x750], R0 ;  /* 0x0007500001007387 */ /* 0x0001e20000100800 */
[----:B------:R-:W-:-:S03]  /*12f60*/  IADD3 R25, P4, R25, UR5, RZ ;  /* 0x0000000519197c10 */ /* 0x000fc6000ff9e0ff */
[----:B0-----:R0:W5:Y:S04]  /*12f70*/  LDL.LU R0, [R1+0x780] ;  /* 0x0007800001007983 */ /* 0x0011680000300800 */
[----:B------:R0:W-:Y:S04]  /*12f80*/  STL [R1+0x720], R20 ;  /* 0x0007201401007387 */ /* 0x0001e80000100800 */
        /* <DEDUP_REMOVED lines=10> */
[----:B------:R0:W-:Y:S01]  /*13030*/  STL [R1+0x2b0], R3 ;  /* 0x0002b00301007387 */ /* 0x0001e20000100800 */
[----:B------:R-:W-:-:S03]  /*13040*/  IADD3.X R8, R8, UR8, RZ, P4, !PT ;  /* 0x0000000808087c10 */ /* 0x000fc6000a7fe4ff */
[----:B------:R0:W-:Y:S01]  /*13050*/  STL [R1+0x2a4], R4 ;  /* 0x0002a40401007387 */ /* 0x0001e20000100800 */
[----:B------:R-:W-:-:S03]  /*13060*/  IADD3 R9, P4, R9, UR5, RZ ;  /* 0x0000000509097c10 */ /* 0x000fc6000ff9e0ff */
        /* <DEDUP_REMOVED lines=10> */
[----:B------:R0:W-:Y:S04]  /*13110*/  STL [R1+0x274], R14 ;  /* 0x0002740e01007387 */ /* 0x0001e80000100800 */
[----:B------:R0:W-:Y:S04]  /*13120*/  STL [R1+0x29c], R15 ;  /* 0x00029c0f01007387 */ /* 0x0001e80000100800 */
[----:B------:R0:W-:Y:S04]  /*13130*/  STL [R1+0x290], R29 ;  /* 0x0002901d01007387 */ /* 0x0001e80000100800 */
[----:B------:R0:W-:Y:S04]  /*13140*/  STL [R1+0x270], R28 ;  /* 0x0002701c01007387 */ /* 0x0001e80000100800 */
[----:B------:R0:W-:Y:S04]  /*13150*/  STL [R1+0x284], R27 ;  /* 0x0002841b01007387 */ /* 0x0001e80000100800 */
[----:B------:R0:W-:Y:S01]  /*13160*/  STL [R1+0x278], R26 ;  /* 0x0002781a01007387 */ /* 0x0001e20000100800 */
[----:B------:R-:W-:Y:S05]  /*13170*/  @P0 BRA `(.L_x_1) ;  /* 0xffffff1800a00947 */ /* 0x000fea000383ffff */
.L_x_0:
[----:B0-----:R-:W2:Y:S01]  /*13180*/  LDL.LU R4, [R1+0x40] ;  /* 0x0000400001047983 */ /* 0x001ea20000300800 */
[----:B------:R-:W-:-:S03]  /*13190*/  ULDC.64 UR8, c[0x0][0x228] ;  /* 0x00008a0000087ab9 */ /* 0x000fc60000000a00 */
[----:B------:R-:W2:Y:S04]  /*131a0*/  LDL.LU R3, [R1+0x44] ;  /* 0x0000440001037983 */ /* 0x000ea80000300800 */
[----:B------:R-:W3:Y:S04]  /*131b0*/  LDL.LU R16, [R1+0x48] ;  /* 0x0000480001107983 */ /* 0x000ee80000300800 */
[----:B------:R-:W4:Y:S04]  /*131c0*/  LDL.LU R15, [R1+0x4c] ;  /* 0x00004c00010f7983 */ /* 0x000f280000300800 */
        /* <DEDUP_REMOVED lines=12> */
[----:B-----5:R-:W0:Y:S01]  /*13290*/  S2R R0, SR_TID.X ;  /* 0x0000000000007919 */ /* 0x020e220000002100 */
[----:B------:R-:W-:Y:S01]  /*132a0*/  BAR.SYNC.DEFER_BLOCKING 0x0 ;  /* 0x0000000000007b1d */ /* 0x000fe20000010000 */
[----:B---3--:R-:W-:-:S02]  /*132b0*/  IMAD.MOV.U32 R20, RZ, RZ, R16 ;  /* 0x000000ffff147224 */ /* 0x008fc400078e0010 */
[----:B----4-:R-:W-:Y:S01]  /*132c0*/  IMAD.MOV.U32 R19, RZ, RZ, R15 ;  /* 0x000000ffff137224 */ /* 0x010fe200078e000f */
[----:B--2---:R-:W-:Y:S01]  /*132d0*/  F2FP.SATFINITE.E4M3.F32.PACK_AB_MERGE_C R3, R3, R4, RZ ;  /* 0x000000040303723e */ /* 0x004fe200048070ff */
[----:B------:R-:W-:Y:S02]  /*132e0*/  IMAD.MOV.U32 R17, RZ, RZ, R14 ;  /* 0x000000ffff117224 */ /* 0x000fe400078e000e */
[----:B------:R-:W-:Y:S02]  /*132f0*/  IMAD.MOV.U32 R16, RZ, RZ, R13 ;  /* 0x000000ffff107224 */ /* 0x000fe400078e000d */
[----:B------:R-:W2:Y:S01]  /*13300*/  LDL.LU R13, [R1+0x778] ;  /* 0x00077800010d7983 */ /* 0x000ea20000300800 */
[----:B------:R-:W-:-:S03]  /*13310*/  IMAD.MOV.U32 R15, RZ, RZ, R12 ;  /* 0x000000ffff0f7224 */ /* 0x000fc600078e000c */
[----:B------:R-:W3:Y:S01]  /*13320*/  LDL.LU R18, [R1+0x770] ;  /* 0x0007700001127983 */ /* 0x000ee20000300800 */
[----:B------:R-:W-:Y:S02]  /*13330*/  IMAD.MOV.U32 R14, RZ, RZ, R5 ;  /* 0x000000ffff0e7224 */ /* 0x000fe400078e0005 */
[C---:B0-----:R-:W-:Y:S02]  /*13340*/  IMAD.SHL.U32 R5, R0.reuse, 0x20, RZ ;  /* 0x0000002000057824 */ /* 0x041fe400078e00ff */
[----:B------:R-:W-:Y:S02]  /*13350*/  IMAD.MOV.U32 R12, RZ, RZ, R2 ;  /* 0x000000ffff0c7224 */ /* 0x000fe400078e0002 */
[----:B------:R-:W-:Y:S01]  /*13360*/  IMAD.SHL.U32 R2, R0, 0x10, RZ ;  /* 0x0000001000027824 */ /* 0x000fe200078e00ff */
[----:B------:R-:W-:-:S04]  /*13370*/  LOP3.LUT R5, R5, 0x200, RZ, 0xc0, !PT ;  /* 0x0000020005057812 */ /* 0x000fc800078ec0ff */
[----:B------:R-:W-:Y:S02]  /*13380*/  LOP3.LUT R4, R2, 0xf0, RZ, 0xc0, !PT ;  /* 0x000000f002047812 */ /* 0x000fe400078ec0ff */
[----:B------:R-:W-:Y:S02]  /*13390*/  F2FP.SATFINITE.E4M3.F32.PACK_AB_MERGE_C R10, R7, R10, RZ ;  /* 0x0000000a070a723e */ /* 0x000fe400048070ff */
[----:B------:R-:W-:Y:S01]  /*133a0*/  F2FP.SATFINITE.E4M3.F32.PACK_AB_MERGE_C R9, R6, R9, RZ ;  /* 0x000000090609723e */ /* 0x000fe200048070ff */
[----:B------:R-:W-:Y:S01]  /*133b0*/  IMAD.SHL.U32 R6, R0, 0x8, RZ ;  /* 0x0000000800067824 */ /* 0x000fe200078e00ff */
[----:B------:R-:W-:Y:S02]  /*133c0*/  IADD3 R7, R5, UR4, R4 ;  /* 0x0000000405077c10 */ /* 0x000fe4000fffe004 */
[----:B------:R-:W-:Y:S02]  /*133d0*/  F2FP.SATFINITE.E4M3.F32.PACK_AB_MERGE_C R8, R8, R21, RZ ;  /* 0x000000150808723e */ /* 0x000fe400048070ff */
[----:B------:R-:W-:-:S02]  /*133e0*/  LOP3.LUT R6, R6, 0x100, RZ, 0xc0, !PT ;  /* 0x0000010006067812 */ /* 0x000fc400078ec0ff */
[----:B------:R-:W-:Y:S02]  /*133f0*/  F2FP.SATFINITE.E4M3.F32.PACK_AB_MERGE_C R2, R19, R20, RZ ;  /* 0x000000141302723e */ /* 0x000fe400048070ff */
[----:B------:R-:W-:Y:S02]  /*13400*/  F2FP.SATFINITE.E4M3.F32.PACK_AB_MERGE_C R11, R11, R17, RZ ;  /* 0x000000110b0b723e */ /* 0x000fe400048070ff */
[----:B------:R-:W-:Y:S02]  /*13410*/  F2FP.SATFINITE.E4M3.F32.PACK_AB_MERGE_C R5, R15, R16, RZ ;  /* 0x000000100f05723e */ /* 0x000fe400048070ff */
[----:B------:R-:W-:Y:S01]  /*13420*/  F2FP.SATFINITE.E4M3.F32.PACK_AB_MERGE_C R4, R12, R14, RZ ;  /* 0x0000000e0c04723e */ /* 0x000fe200048070ff */
[----:B------:R-:W-:Y:S01]  /*13430*/  IMAD.IADD R12, R6, 0x1, R7 ;  /* 0x00000001060c7824 */ /* 0x000fe200078e0207 */
[----:B------:R-:W-:Y:S02]  /*13440*/  PRMT R8, R8, 0x5410, R3 ;  /* 0x0000541008087816 */ /* 0x000fe40000000003 */
[----:B------:R-:W-:-:S02]  /*13450*/  PRMT R9, R9, 0x5410, R2 ;  /* 0x0000541009097816 */ /* 0x000fc40000000002 */
[----:B------:R-:W-:Y:S02]  /*13460*/  PRMT R10, R10, 0x5410, R5 ;  /* 0x000054100a0a7816 */ /* 0x000fe40000000005 */
[----:B------:R-:W-:-:S05]  /*13470*/  PRMT R11, R11, 0x5410, R4 ;  /* 0x000054100b0b7816 */ /* 0x000fca0000000004 */
[----:B------:R-:W-:Y:S01]  /*13480*/  STSM.16.M88.4 [R12], R8 ;  /* 0x000000080c007844 */ /* 0x000fe20000000200 */
[----:B------:R-:W-:-:S04]  /*13490*/  LOP3.LUT R0, R0, 0x3f, RZ, 0xc0, !PT ;  /* 0x0000003f00007812 */ /* 0x000fc800078ec0ff */
[----:B------:R-:W-:Y:S01]  /*134a0*/  LEA R5, R0, UR4, 0x4 ;  /* 0x0000000400057c11 */ /* 0x000fe2000f8e20ff */
[----:B------:R-:W-:Y:S06]  /*134b0*/  BAR.SYNC.DEFER_BLOCKING 0x0 ;  /* 0x0000000000007b1d */ /* 0x000fec0000010000 */
[----:B------:R-:W-:Y:S01]  /*134c0*/  ULDC UR4, c[0x0][0x244] ;  /* 0x0000910000047ab9 */ /* 0x000fe20000000800 */
[----:B------:R-:W0:Y:S02]  /*134d0*/  LDS.128 R4, [R5] ;  /* 0x0000000005047984 */ /* 0x000e240000000c00 */
[----:B0-----:R-:W-:-:S02]  /*134e0*/  PRMT R15, R4, 0x7770, RZ ;  /* 0x00007770040f7816 */ /* 0x001fc400000000ff */
[----:B------:R-:W-:Y:S02]  /*134f0*/  PRMT R19, R4, 0x7771, RZ ;  /* 0x0000777104137816 */ /* 0x000fe400000000ff */
[C---:B------:R-:W-:Y:S02]  /*13500*/  PRMT R17, R5.reuse, 0x7770, RZ ;  /* 0x0000777005117816 */ /* 0x040fe400000000ff */
[----:B------:R-:W-:Y:S02]  /*13510*/  PRMT R21, R5, 0x7771, RZ ;  /* 0x0000777105157816 */ /* 0x000fe400000000ff */
[----:B------:R-:W-:Y:S02]  /*13520*/  PRMT R23, R7, 0x7770, RZ ;  /* 0x0000777007177816 */ /* 0x000fe400000000ff */
[----:B------:R-:W-:Y:S02]  /*13530*/  PRMT R25, R5, 0x7772, RZ ;  /* 0x0000777205197816 */ /* 0x000fe400000000ff */
[C---:B--2---:R-:W-:Y:S01]  /*13540*/  ISETP.GE.AND P0, PT, R13.reuse, UR8, PT ;  /* 0x000000080d007c0c */ /* 0x044fe2000bf06270 */
[----:B------:R-:W-:Y:S01]  /*13550*/  IMAD R0, R13, UR4, RZ ;  /* 0x000000040d007c24 */ /* 0x000fe2000f8e02ff */
[----:B------:R-:W-:Y:S01]  /*13560*/  ULDC UR8, c[0x0][0x248] ;  /* 0x0000920000087ab9 */ /* 0x000fe20000000800 */
[----:B------:R-:W-:Y:S01]  /*13570*/  ULDC.64 UR4, c[0x0][0x220] ;  /* 0x0000880000047ab9 */ /* 0x000fe20000000a00 */
[----:B---3--:R-:W-:-:S02]  /*13580*/  VIADD R2, R18, 0x1 ;  /* 0x0000000112027836 */ /* 0x008fc40000000000 */
[C---:B------:R-:W-:Y:S02]  /*13590*/  VIADD R13, R18.reuse, 0x2 ;  /* 0x00000002120d7836 */ /* 0x040fe40000000000 */
[----:B------:R-:W-:Y:S01]  /*135a0*/  IMAD R3, R18, UR8, RZ ;  /* 0x0000000812037c24 */ /* 0x000fe2000f8e02ff */
[----:B------:R-:W-:Y:S02]  /*135b0*/  ISETP.LT.AND P4, PT, R2, UR9, !P0 ;  /* 0x0000000902007c0c */ /* 0x000fe4000c781270 */
[----:B------:R-:W-:Y:S01]  /*135c0*/  IADD3 R2, P1, R0, UR4, RZ ;  /* 0x0000000400027c10 */ /* 0x000fe2000ff3e0ff */
[C---:B------:R-:W-:Y:S01]  /*135d0*/  VIADD R9, R18.reuse, 0x3 ;  /* 0x0000000312097836 */ /* 0x040fe20000000000 */
[----:B------:R-:W-:Y:S01]  /*135e0*/  ISETP.LT.AND P3, PT, R13, UR9, !P0 ;  /* 0x000000090d007c0c */ /* 0x000fe2000c761270 */
[----:B------:R-:W-:Y:S01]  /*135f0*/  VIADD R10, R18, 0x4 ;  /* 0x00000004120a7836 */ /* 0x000fe20000000000 */
[----:B------:R-:W-:Y:S01]  /*13600*/  LEA.HI.X.SX32 R0, R0, UR5, 0x1, P1 ;  /* 0x0000000500007c11 */ /* 0x000fe200088f0eff */
[C---:B------:R-:W-:Y:S01]  /*13610*/  VIADD R13, R3.reuse, UR8 ;  /* 0x00000008030d7c36 */ /* 0x040fe20008000000 */
[----:B------:R-:W-:-:S02]  /*13620*/  IADD3 R8, P1, R3, R2, RZ ;  /* 0x0000000203087210 */ /* 0x000fc40007f3e0ff */
[----:B------:R-:W-:Y:S02]  /*13630*/  ISETP.LT.AND P5, PT, R18, UR9, !P0 ;  /* 0x0000000912007c0c */ /* 0x000fe4000c7a1270 */
[----:B------:R-:W-:Y:S02]  /*13640*/  ISETP.LT.AND P2, PT, R9, UR9, !P0 ;  /* 0x0000000909007c0c */ /* 0x000fe4000c741270 */
[----:B------:R-:W-:Y:S02]  /*13650*/  LEA.HI.X.SX32 R9, R3, R0, 0x1, P1 ;  /* 0x0000000003097211 */ /* 0x000fe400008f0eff */
[----:B------:R-:W-:Y:S02]  /*13660*/  ISETP.LT.AND P1, PT, R10, UR9, !P0 ;  /* 0x000000090a007c0c */ /* 0x000fe4000c721270 */
[----:B------:R-:W-:Y:S01]  /*13670*/  IADD3 R10, P6, R13, R2, RZ ;  /* 0x000000020d0a7210 */ /* 0x000fe20007fde0ff */
[----:B------:R-:W-:-:S03]  /*13680*/  VIADD R3, R18, 0x5 ;  /* 0x0000000512037836 */ /* 0x000fc60000000000 */
[C---:B------:R-:W-:Y:S01]  /*13690*/  LEA.HI.X.SX32 R11, R13.reuse, R0, 0x1, P6 ;  /* 0x000000000d0b7211 */ /* 0x040fe200030f0eff */
[----:B------:R-:W-:Y:S01]  /*136a0*/  VIADD R13, R13, UR8 ;  /* 0x000000080d0d7c36 */ /* 0x000fe20008000000 */
[----:B------:R0:W-:Y:S01]  /*136b0*/  @P5 STG.E.U8 desc[UR6][R8.64], R15 ;  /* 0x0000000f08005986 */ /* 0x0001e2000c101106 */
[----:B------:R-:W-:Y:S01]  /*136c0*/  VIADD R14, R18, 0x6 ;  /* 0x00000006120e7836 */ /* 0x000fe20000000000 */
[----:B------:R-:W-:Y:S01]  /*136d0*/  ISETP.LT.AND P5, PT, R3, UR9, !P0 ;  /* 0x0000000903007c0c */ /* 0x000fe2000c7a1270 */
[C---:B------:R-:W-:Y:S01]  /*136e0*/  VIADD R3, R13.reuse, UR8 ;  /* 0x000000080d037c36 */ /* 0x040fe20008000000 */
[C---:B------:R-:W-:Y:S01]  /*136f0*/  IADD3 R12, P6, R13.reuse, R2, RZ ;  /* 0x000000020d0c7210 */ /* 0x040fe20007fde0ff */
[----:B------:R2:W-:Y:S01]  /*13700*/  @P4 STG.E.U8 desc[UR6][R10.64], R19 ;  /* 0x000000130a004986 */ /* 0x0005e2000c101106 */
[----:B------:R-:W-:Y:S01]  /*13710*/  ISETP.LT.AND P4, PT, R14, UR9, !P0 ;  /* 0x000000090e007c0c */ /* 0x000fe2000c781270 */
[----:B------:R-:W-:Y:S01]  /*13720*/  VIADD R14, R18, 0x7 ;  /* 0x00000007120e7836 */ /* 0x000fe20000000000 */
[----:B------:R-:W-:-:S02]  /*13730*/  LEA.HI.X.SX32 R13, R13, R0, 0x1, P6 ;  /* 0x000000000d0d7211 */ /* 0x000fc400030f0eff */
[C---:B0-----:R-:W-:Y:S01]  /*13740*/  IADD3 R8, P6, R3.reuse, R2, RZ ;  /* 0x0000000203087210 */ /* 0x041fe20007fde0ff */
[C---:B------:R-:W-:Y:S02]  /*13750*/  VIADD R15, R3.reuse, UR8 ;  /* 0x00000008030f7c36 */ /* 0x040fe40008000000 */
[----:B------:R0:W-:Y:S01]  /*13760*/  @P3 STG.E.U8 desc[UR6][R12.64], R17 ;  /* 0x000000110c003986 */ /* 0x0001e2000c101106 */
[----:B------:R-:W-:Y:S01]  /*13770*/  ISETP.LT.AND P3, PT, R14, UR9, !P0 ;  /* 0x000000090e007c0c */ /* 0x000fe2000c761270 */
[----:B------:R-:W-:Y:S01]  /*13780*/  VIADD R14, R18, 0x8 ;  /* 0x00000008120e7836 */ /* 0x000fe20000000000 */
[----:B------:R-:W-:Y:S01]  /*13790*/  LEA.HI.X.SX32 R9, R3, R0, 0x1, P6 ;  /* 0x0000000003097211 */ /* 0x000fe200030f0eff */
[C---:B------:R-:W-:Y:S01]  /*137a0*/  VIADD R3, R15.reuse, UR8 ;  /* 0x000000080f037c36 */ /* 0x040fe20008000000 */
[----:B--2---:R-:W-:-:S03]  /*137b0*/  IADD3 R10, P6, R15, R2, RZ ;  /* 0x000000020f0a7210 */ /* 0x004fc60007fde0ff */
[----:B------:R2:W-:Y:S01]  /*137c0*/  @P2 STG.E.U8 desc[UR6][R8.64], R21 ;  /* 0x0000001508002986 */ /* 0x0005e2000c101106 */
[----:B------:R-:W-:Y:S02]  /*137d0*/  LEA.HI.X.SX32 R11, R15, R0, 0x1, P6 ;  /* 0x000000000f0b7211 */ /* 0x000fe400030f0eff */
[----:B------:R-:W-:Y:S02]  /*137e0*/  ISETP.LT.AND P2, PT, R14, UR9, !P0 ;  /* 0x000000090e007c0c */ /* 0x000fe4000c741270 */
[C---:B------:R-:W-:Y:S02]  /*137f0*/  IADD3 R14, P6, R3.reuse, R2, RZ ;  /* 0x00000002030e7210 */ /* 0x040fe40007fde0ff */
[C---:B------:R-:W-:Y:S02]  /*13800*/  PRMT R19, R6.reuse, 0x7770, RZ ;  /* 0x0000777006137816 */ /* 0x040fe400000000ff */
[C---:B------:R-:W-:Y:S01]  /*13810*/  LEA.HI.X.SX32 R15, R3.reuse, R0, 0x1, P6 ;  /* 0x00000000030f7211 */ /* 0x040fe200030f0eff */
[----:B------:R-:W-:Y:S01]  /*13820*/  VIADD R3, R3, UR8 ;  /* 0x0000000803037c36 */ /* 0x000fe20008000000 */
[----:B0-----:R-:W-:Y:S01]  /*13830*/  PRMT R17, R6, 0x7771, RZ ;  /* 0x0000777106117816 */ /* 0x001fe200000000ff */
[----:B--2---:R-:W-:Y:S01]  /*13840*/  VIADD R9, R18, 0xa ;  /* 0x0000000a12097836 */ /* 0x004fe20000000000 */
[----:B------:R0:W-:Y:S01]  /*13850*/  @P1 STG.E.U8 desc[UR6][R10.64], R19 ;  /* 0x000000130a001986 */ /* 0x0001e2000c101106 */
[C---:B------:R-:W-:Y:S01]  /*13860*/  VIADD R13, R3.reuse, UR8 ;  /* 0x00000008030d7c36 */ /* 0x040fe20008000000 */
[----:B------:R-:W-:-:S02]  /*13870*/  IADD3 R8, P6, R3, R2, RZ ;  /* 0x0000000203087210 */ /* 0x000fc40007fde0ff */
[----:B------:R2:W-:Y:S01]  /*13880*/  @P5 STG.E.U8 desc[UR6][R14.64], R17 ;  /* 0x000000110e005986 */ /* 0x0005e2000c101106 */
[----:B------:R-:W-:Y:S01]  /*13890*/  ISETP.LT.AND P5, PT, R9, UR9, !P0 ;  /* 0x0000000909007c0c */ /* 0x000fe2000c7a1270 */
[----:B------:R-:W-:Y:S01]  /*138a0*/  VIADD R12, R18, 0xb ;  /* 0x0000000b120c7836 */ /* 0x000fe20000000000 */
[----:B------:R-:W-:Y:S01]  /*138b0*/  LEA.HI.X.SX32 R9, R3, R0, 0x1, P6 ;  /* 0x0000000003097211 */ /* 0x000fe200030f0eff */
[C---:B------:R-:W-:Y:S01]  /*138c0*/  VIADD R3, R13.reuse, UR8 ;  /* 0x000000080d037c36 */ /* 0x040fe20008000000 */
[----:B0-----:R-:W-:-:S03]  /*138d0*/  IADD3 R10, P6, R13, R2, RZ ;  /* 0x000000020d0a7210 */ /* 0x001fc60007fde0ff */
[----:B------:R0:W-:Y:S01]  /*138e0*/  @P4 STG.E.U8 desc[UR6][R8.64], R23 ;  /* 0x0000001708004986 */ /* 0x0001e2000c101106 */
[----:B------:R-:W-:Y:S02]  /*138f0*/  ISETP.LT.AND P4, PT, R12, UR9, !P0 ;  /* 0x000000090c007c0c */ /* 0x000fe4000c781270 */
[----:B------:R-:W-:Y:S01]  /*13900*/  LEA.HI.X.SX32 R11, R13, R0, 0x1, P6 ;  /* 0x000000000d0b7211 */ /* 0x000fe200030f0eff */
[----:B------:R-:W-:Y:S01]  /*13910*/  VIADD R16, R18, 0x9 ;  /* 0x0000000912107836 */ /* 0x000fe20000000000 */
[C---:B------:R-:W-:Y:S01]  /*13920*/  IADD3 R12, P6, R3.reuse, R2, RZ ;  /* 0x00000002030c7210 */ /* 0x040fe20007fde0ff */
[----:B--2---:R-:W-:Y:S01]  /*13930*/  VIADD R15, R3, UR8 ;  /* 0x00000008030f7c36 */ /* 0x004fe20008000000 */
[----:B------:R-:W-:Y:S02]  /*13940*/  PRMT R21, R7, 0x7771, RZ ;  /* 0x0000777107157816 */ /* 0x000fe400000000ff */
[----:B------:R-:W-:Y:S01]  /*13950*/  LEA.HI.X.SX32 R13, R3, R0, 0x1, P6 ;  /* 0x00000000030d7211 */ /* 0x000fe200030f0eff */
[C---:B------:R-:W-:Y:S01]  /*13960*/  VIADD R3, R15.reuse, UR8 ;  /* 0x000000080f037c36 */ /* 0x040fe20008000000 */
[----:B------:R-:W-:Y:S01]  /*13970*/  PRMT R19, R4, 0x7772, RZ ;  /* 0x0000777204137816 */ /* 0x000fe200000000ff */
[----:B0-----:R-:W-:Y:S01]  /*13980*/  VIADD R8, R18, 0xd ;  /* 0x0000000d12087836 */ /* 0x001fe20000000000 */
[----:B------:R-:W-:Y:S01]  /*13990*/  ISETP.LT.AND P1, PT, R16, UR9, !P0 ;  /* 0x0000000910007c0c */ /* 0x000fe2000c721270 */
[----:B------:R0:W-:Y:S01]  /*139a0*/  @P3 STG.E.U8 desc[UR6][R10.64], R21 ;  /* 0x000000150a003986 */ /* 0x0001e2000c101106 */
[----:B------:R-:W-:-:S03]  /*139b0*/  IADD3 R16, P6, R15, R2, RZ ;  /* 0x000000020f107210 */ /* 0x000fc60007fde0ff */
[----:B------:R2:W-:Y:S01]  /*139c0*/  @P2 STG.E.U8 desc[UR6][R12.64], R19 ;  /* 0x000000130c002986 */ /* 0x0005e2000c101106 */
[----:B------:R-:W-:Y:S02]  /*139d0*/  LEA.HI.X.SX32 R17, R15, R0, 0x1, P6 ;  /* 0x000000000f117211 */ /* 0x000fe400030f0eff */
[----:B------:R-:W-:Y:S02]  /*139e0*/  ISETP.LT.AND P2, PT, R8, UR9, !P0 ;  /* 0x0000000908007c0c */ /* 0x000fe4000c741270 */
[C---:B------:R-:W-:Y:S01]  /*139f0*/  IADD3 R8, P6, R3.reuse, R2, RZ ;  /* 0x0000000203087210 */ /* 0x040fe20007fde0ff */
[----:B0-----:R-:W-:Y:S01]  /*13a00*/  VIADD R11, R3, UR8 ;  /* 0x00000008030b7c36 */ /* 0x001fe20008000000 */
[----:B------:R-:W-:-:S03]  /*13a10*/  PRMT R23, R4, 0x7773, RZ ;  /* 0x0000777304177816 */ /* 0x000fc600000000ff */
[----:B------:R-:W-:Y:S01]  /*13a20*/  VIADD R15, R11, UR8 ;  /* 0x000000080b0f7c36 */ /* 0x000fe20008000000 */
[----:B------:R-:W-:-:S03]  /*13a30*/  LEA.HI.X.SX32 R9, R3, R0, 0x1, P6 ;  /* 0x0000000003097211 */ /* 0x000fc600030f0eff */
[----:B------:R-:W-:Y:S01]  /*13a40*/  VIADD R3, R15, UR8 ;  /* 0x000000080f037c36 */ /* 0x000fe20008000000 */
[----:B------:R0:W-:Y:S01]  /*13a50*/  @P1 STG.E.U8 desc[UR6][R16.64], R23 ;  /* 0x0000001710001986 */ /* 0x0001e2000c101106 */
[C---:B------:R-:W-:Y:S01]  /*13a60*/  VIADD R14, R18.reuse, 0xc ;  /* 0x0000000c120e7836 */ /* 0x040fe20000000000 */
[-C--:B--2---:R-:W-:Y:S01]  /*13a70*/  IADD3 R12, P1, R11, R2.reuse, RZ ;  /* 0x000000020b0c7210 */ /* 0x084fe20007f3e0ff */
[----:B------:R-:W-:Y:S01]  /*13a80*/  VIADD R19, R3, UR8 ;  /* 0x0000000803137c36 */ /* 0x000fe20008000000 */
[----:B------:R-:W-:Y:S01]  /*13a90*/  IADD3 R10, P6, R15, R2, RZ ;  /* 0x000000020f0a7210 */ /* 0x000fe20007fde0ff */
[----:B------:R-:W-:Y:S01]  /*13aa0*/  VIADD R4, R18, 0xe ;  /* 0x0000000e12047836 */ /* 0x000fe20000000000 */
[-C--:B------:R-:W-:Y:S01]  /*13ab0*/  LEA.HI.X.SX32 R13, R11, R0.reuse, 0x1, P1 ;  /* 0x000000000b0d7211 */ /* 0x080fe200008f0eff */
[----:B------:R-:W-:Y:S01]  /*13ac0*/  VIADD R21, R19, UR8 ;  /* 0x0000000813157c36 */ /* 0x000fe20008000000 */
[----:B------:R-:W-:Y:S01]  /*13ad0*/  ISETP.LT.AND P3, PT, R14, UR9, !P0 ;  /* 0x000000090e007c0c */ /* 0x000fe2000c761270 */
[----:B------:R-:W-:Y:S01]  /*13ae0*/  VIADD R18, R18, 0xf ;  /* 0x0000000f12127836 */ /* 0x000fe20000000000 */
[----:B------:R-:W-:-:S02]  /*13af0*/  LEA.HI.X.SX32 R11, R15, R0, 0x1, P6 ;  /* 0x000000000f0b7211 */ /* 0x000fc400030f0eff */
[-C--:B0-----:R-:W-:Y:S02]  /*13b00*/  IADD3 R16, P1, R19, R2.reuse, RZ ;  /* 0x0000000213107210 */ /* 0x081fe40007f3e0ff */
[----:B------:R-:W-:Y:S02]  /*13b10*/  IADD3 R14, P6, R3, R2, RZ ;  /* 0x00000002030e7210 */ /* 0x000fe40007fde0ff */
[-C--:B------:R-:W-:Y:S02]  /*13b20*/  LEA.HI.X.SX32 R17, R19, R0.reuse, 0x1, P1 ;  /* 0x0000000013117211 */ /* 0x080fe400008f0eff */
[----:B------:R-:W-:Y:S02]  /*13b30*/  LEA.HI.X.SX32 R15, R3, R0, 0x1, P6 ;  /* 0x00000000030f7211 */ /* 0x000fe400030f0eff */
[----:B------:R-:W-:Y:S02]  /*13b40*/  ISETP.LT.AND P1, PT, R4, UR9, !P0 ;  /* 0x0000000904007c0c */ /* 0x000fe4000c721270 */
[----:B------:R-:W-:-:S02]  /*13b50*/  IADD3 R2, P6, R21, R2, RZ ;  /* 0x0000000215027210 */ /* 0x000fc40007fde0ff */
[----:B------:R-:W-:Y:S02]  /*13b60*/  ISETP.LT.AND P0, PT, R18, UR9, !P0 ;  /* 0x0000000912007c0c */ /* 0x000fe4000c701270 */
[----:B------:R-:W-:Y:S02]  /*13b70*/  LEA.HI.X.SX32 R3, R21, R0, 0x1, P6 ;  /* 0x0000000015037211 */ /* 0x000fe400030f0eff */
[----:B------:R-:W-:Y:S02]  /*13b80*/  PRMT R23, R5, 0x7773, RZ ;  /* 0x0000777305177816 */ /* 0x000fe400000000ff */
[C---:B------:R-:W-:Y:S02]  /*13b90*/  PRMT R21, R6.reuse, 0x7772, RZ ;  /* 0x0000777206157816 */ /* 0x040fe400000000ff */
[----:B------:R-:W-:Y:S02]  /*13ba0*/  PRMT R19, R6, 0x7773, RZ ;  /* 0x0000777306137816 */ /* 0x000fe400000000ff */
[C---:B------:R-:W-:Y:S01]  /*13bb0*/  PRMT R5, R7.reuse, 0x7773, RZ ;  /* 0x0000777307057816 */ /* 0x040fe200000000ff */
[----:B------:R0:W-:Y:S01]  /*13bc0*/  @P5 STG.E.U8 desc[UR6][R8.64], R25 ;  /* 0x0000001908005986 */ /* 0x0001e2000c101106 */
[----:B------:R-:W-:-:S03]  /*13bd0*/  PRMT R7, R7, 0x7772, RZ ;  /* 0x0000777207077816 */ /* 0x000fc600000000ff */
[----:B------:R0:W-:Y:S04]  /*13be0*/  @P4 STG.E.U8 desc[UR6][R12.64], R23 ;  /* 0x000000170c004986 */ /* 0x0001e8000c101106 */
[----:B------:R0:W-:Y:S04]  /*13bf0*/  @P3 STG.E.U8 desc[UR6][R10.64], R21 ;  /* 0x000000150a003986 */ /* 0x0001e8000c101106 */
[----:B------:R0:W-:Y:S04]  /*13c00*/  @P2 STG.E.U8 desc[UR6][R14.64], R19 ;  /* 0x000000130e002986 */ /* 0x0001e8000c101106 */
[----:B------:R0:W-:Y:S01]  /*13c10*/  @P1 STG.E.U8 desc[UR6][R16.64], R7 ;  /* 0x0000000710001986 */ /* 0x0001e2000c101106 */
[----:B------:R-:W-:Y:S05]  /*13c20*/  @!P0 EXIT ;  /* 0x000000000000894d */ /* 0x000fea0003800000 */
[----:B------:R-:W-:Y:S01]  /*13c30*/  STG.E.U8 desc[UR6][R2.64], R5 ;  /* 0x0000000502007986 */ /* 0x000fe2000c101106 */
[----:B------:R-:W-:Y:S05]  /*13c40*/  EXIT ;  /* 0x000000000000794d */ /* 0x000fea0003800000 */
.L_x_2:
[----:B------:R-:W-:-:S00]  /*13c50*/  BRA `(.L_x_2) ;  /* 0xfffffffc00fc7947 */ /* 0x000fc0000383ffff */
[----:B------:R-:W-:-:S00]  /*13c60*/  NOP ;  /* 0x0000000000007918 */ /* 0x000fc00000000000 */
        /* <DEDUP_REMOVED lines=9> */
.L_x_3:


//--------------------- .nv.shared.matmul_kernel  --------------------------
	.section	.nv.shared.matmul_kernel,"aw",@nobits
	.sectionflags	@""
	.align	16
	.zero		1024


//--------------------- .nv.shared.reserved.0     --------------------------
	.section	.nv.shared.reserved.0,"aw",@nobits
	.weak		__nv_reservedSMEM_offset_0_alias
	.size		__nv_reservedSMEM_offset_0_alias, 0, 0
	.other		__nv_reservedSMEM_offset_0_alias,@"STO_CUDA_RESERVED_SHARED STV_DEFAULT"
__nv_reservedSMEM_offset_0_alias:
	.zero		0


//--------------------- .nv.constant0.matmul_kernel --------------------------
	.section	.nv.constant0.matmul_kernel,"a",@progbits
	.sectionflags	@""
	.align	4
.nv.constant0.matmul_kernel:
	.zero		608


//--------------------- SYMBOLS --------------------------

	.type		.nv.reservedSmem.offset0,@object
	.size		.nv.reservedSmem.offset0,0x4
